//
// Generated by NVIDIA NVVM Compiler
//
// Compiler Build ID: CL-36424714
// Cuda compilation tools, release 13.0, V13.0.88
// Based on NVVM 20.0.0
//

.version 9.0
.target sm_100
.address_size 64

	// .globl	_Z11PDE_diff_k4fffffiPA51_A4_fS1_ii
.extern .shared .align 16 .b8 A[];

.visible .entry _Z11PDE_diff_k4fffffiPA51_A4_fS1_ii(
	.param .f32 _Z11PDE_diff_k4fffffiPA51_A4_fS1_ii_param_0,
	.param .f32 _Z11PDE_diff_k4fffffiPA51_A4_fS1_ii_param_1,
	.param .f32 _Z11PDE_diff_k4fffffiPA51_A4_fS1_ii_param_2,
	.param .f32 _Z11PDE_diff_k4fffffiPA51_A4_fS1_ii_param_3,
	.param .f32 _Z11PDE_diff_k4fffffiPA51_A4_fS1_ii_param_4,
	.param .u32 _Z11PDE_diff_k4fffffiPA51_A4_fS1_ii_param_5,
	.param .u64 .ptr .align 1 _Z11PDE_diff_k4fffffiPA51_A4_fS1_ii_param_6,
	.param .u64 .ptr .align 1 _Z11PDE_diff_k4fffffiPA51_A4_fS1_ii_param_7,
	.param .u32 _Z11PDE_diff_k4fffffiPA51_A4_fS1_ii_param_8,
	.param .u32 _Z11PDE_diff_k4fffffiPA51_A4_fS1_ii_param_9
)
{
	.reg .pred 	%p<20>;
	.reg .b32 	%r<79>;
	.reg .b32 	%f<151>;
	.reg .b64 	%rd<14>;
	.reg .b64 	%fd<8>;

	ld.param.f32 	%f57, [_Z11PDE_diff_k4fffffiPA51_A4_fS1_ii_param_0];
	ld.param.f32 	%f60, [_Z11PDE_diff_k4fffffiPA51_A4_fS1_ii_param_1];
	ld.param.u32 	%r20, [_Z11PDE_diff_k4fffffiPA51_A4_fS1_ii_param_5];
	ld.param.u64 	%rd3, [_Z11PDE_diff_k4fffffiPA51_A4_fS1_ii_param_6];
	ld.param.u32 	%r21, [_Z11PDE_diff_k4fffffiPA51_A4_fS1_ii_param_8];
	cvta.to.global.u64 	%rd4, %rd3;
	mov.u32 	%r1, %tid.x;
	mul.f32 	%f61, %f57, 0f3D23D70B;
	mul.f32 	%f1, %f60, %f60;
	div.rn.f32 	%f2, %f61, %f1;
	mul.f32 	%f62, %f57, 0f3DA3D70A;
	div.rn.f32 	%f3, %f62, %f60;
	add.f32 	%f4, %f3, %f2;
	mov.u32 	%r2, %ctaid.x;
	mul.wide.u32 	%rd5, %r2, 16;
	add.s64 	%rd6, %rd4, %rd5;
	mul.wide.u32 	%rd7, %r1, 4;
	add.s64 	%rd1, %rd6, %rd7;
	ld.global.f32 	%f63, [%rd1];
	shl.b32 	%r22, %r1, 2;
	mov.u32 	%r23, A;
	add.s32 	%r24, %r23, %r22;
	add.s32 	%r3, %r24, 48;
	st.shared.f32 	[%r24+48], %f63;
	bar.sync 	0;
	div.s32 	%r4, %r20, %r21;
	setp.lt.s32 	%p2, %r4, 2;
	@%p2 bra 	$L__BB0_26;
	cvt.f64.f32 	%fd1, %f1;
	cvt.f64.f32 	%fd2, %f57;
	mul.f64 	%fd3, %fd2, 0d3F947AE151EB8520;
	div.rn.f64 	%fd4, %fd3, %fd1;
	sub.f32 	%f64, %f2, %f3;
	add.s32 	%r26, %r1, 1;
	setp.lt.u32 	%p3, %r1, 3;
	and.b32  	%r27, %r1, 1;
	setp.eq.b32 	%p4, %r27, 1;
	selp.b32 	%r28, 2, 0, %p4;
	shr.u32 	%r29, %r1, 1;
	add.s32 	%r5, %r28, %r29;
	max.u32 	%r30, %r1, 1;
	add.s32 	%r6, %r30, -1;
	selp.b32 	%r7, %r26, 0, %p3;
	shl.b32 	%r31, %r7, 2;
	add.s32 	%r33, %r23, %r31;
	add.s32 	%r8, %r33, 32;
	neg.s32 	%r78, %r4;
	mul.f32 	%f5, %f64, 0fBE800000;
	add.f64 	%fd5, %fd4, 0d3FF0000000000000;
	cvt.rn.f32.f64 	%f6, %fd5;
	mul.f32 	%f7, %f4, 0fBE800000;
	mul.f32 	%f8, %f64, 0f3E800000;
	mov.f64 	%fd6, 0d3FF0000000000000;
	sub.f64 	%fd7, %fd6, %fd4;
	cvt.rn.f32.f64 	%f9, %fd7;
	mul.f32 	%f10, %f4, 0f3E800000;
	mov.b32 	%r77, 0;
$L__BB0_2:
	add.s32 	%r77, %r77, 4;
	and.b32  	%r13, %r77, 4;
	shl.b32 	%r34, %r77, 2;
	and.b32  	%r35, %r34, 16;
	mov.u32 	%r36, A;
	add.s32 	%r37, %r36, %r35;
	add.s32 	%r14, %r37, 48;
	setp.eq.s32 	%p5, %r1, 3;
	@%p5 bra 	$L__BB0_5;
	setp.ne.s32 	%p6, %r1, 0;
	@%p6 bra 	$L__BB0_6;
	ld.param.f32 	%f131, [_Z11PDE_diff_k4fffffiPA51_A4_fS1_ii_param_3];
	st.shared.f32 	[%r14], %f131;
	bra.uni 	$L__BB0_7;
$L__BB0_5:
	ld.param.f32 	%f133, [_Z11PDE_diff_k4fffffiPA51_A4_fS1_ii_param_4];
	st.shared.f32 	[%r14+12], %f133;
	bra.uni 	$L__BB0_7;
$L__BB0_6:
	shl.b32 	%r38, %r13, 2;
	xor.b32  	%r39, %r38, 16;
	add.s32 	%r40, %r3, %r39;
	ld.shared.f32 	%f65, [%r40+4];
	ld.shared.f32 	%f66, [%r40];
	mul.f32 	%f67, %f66, %f9;
	fma.rn.f32 	%f68, %f10, %f65, %f67;
	ld.shared.f32 	%f69, [%r40+-4];
	fma.rn.f32 	%f70, %f8, %f69, %f68;
	add.s32 	%r41, %r3, %r38;
	st.shared.f32 	[%r41], %f70;
$L__BB0_7:
	setp.gt.u32 	%p7, %r1, 2;
	st.shared.f32 	[%r3+-32], %f6;
	@%p7 bra 	$L__BB0_9;
	setp.eq.s32 	%p8, %r1, 0;
	st.shared.f32 	[%r3+-12], %f7;
	@%p8 bra 	$L__BB0_10;
$L__BB0_9:
	st.shared.f32 	[%r3+-48], %f5;
	mov.pred 	%p19, 0;
	bra.uni 	$L__BB0_11;
$L__BB0_10:
	mov.b32 	%r42, 0;
	st.shared.u32 	[A], %r42;
	st.shared.u32 	[A+32], %r42;
	mov.pred 	%p19, -1;
$L__BB0_11:
	st.shared.u32 	[%r3+32], %r1;
	bar.sync 	0;
	shl.b32 	%r43, %r1, 2;
	add.s32 	%r15, %r14, %r43;
	ld.shared.u32 	%r16, [%r3+32];
	ld.shared.f32 	%f135, [%r3+-48];
	ld.shared.f32 	%f139, [%r3+-32];
	ld.shared.f32 	%f137, [%r3+-16];
	ld.shared.f32 	%f140, [%r15];
	abs.f32 	%f71, %f135;
	setp.leu.f32 	%p11, %f71, 0f33D6BF95;
	@%p11 bra 	$L__BB0_13;
	shl.b32 	%r44, %r6, 2;
	add.s32 	%r46, %r36, %r44;
	ld.shared.f32 	%f72, [%r46+32];
	ld.shared.f32 	%f73, [%r46+16];
	ld.shared.f32 	%f74, [%r46];
	add.s32 	%r47, %r14, %r44;
	ld.shared.f32 	%f75, [%r47];
	mul.f32 	%f76, %f135, %f137;
	div.rn.f32 	%f77, %f76, %f73;
	sub.f32 	%f139, %f139, %f77;
	mul.f32 	%f78, %f135, %f75;
	div.rn.f32 	%f79, %f78, %f73;
	sub.f32 	%f140, %f140, %f79;
	neg.f32 	%f80, %f135;
	mul.f32 	%f81, %f74, %f80;
	div.rn.f32 	%f135, %f81, %f73;
	neg.f32 	%f82, %f72;
	mul.f32 	%f83, %f137, %f82;
	div.rn.f32 	%f137, %f83, %f73;
$L__BB0_13:
	ld.shared.f32 	%f23, [%r8];
	abs.f32 	%f84, %f23;
	setp.leu.f32 	%p12, %f84, 0f33D6BF95;
	@%p12 bra 	$L__BB0_15;
	ld.shared.f32 	%f85, [%r8+-32];
	ld.shared.f32 	%f86, [%r8+-16];
	add.s32 	%r49, %r14, %r31;
	ld.shared.f32 	%f87, [%r49];
	mul.f32 	%f88, %f23, %f85;
	div.rn.f32 	%f89, %f88, %f86;
	sub.f32 	%f139, %f139, %f89;
	mul.f32 	%f90, %f23, %f87;
	div.rn.f32 	%f91, %f90, %f86;
	sub.f32 	%f140, %f140, %f91;
$L__BB0_15:
	shl.b32 	%r50, %r5, 2;
	add.s32 	%r17, %r14, %r50;
	bar.sync 	0;
	add.s32 	%r52, %r36, %r50;
	st.shared.f32 	[%r52], %f135;
	st.shared.f32 	[%r52+16], %f139;
	st.shared.f32 	[%r52+32], %f137;
	st.shared.f32 	[%r17], %f140;
	st.shared.u32 	[%r52+80], %r16;
	bar.sync 	0;
	ld.shared.u32 	%r18, [%r3+32];
	ld.shared.f32 	%f141, [%r3+-48];
	ld.shared.f32 	%f145, [%r3+-32];
	ld.shared.f32 	%f143, [%r3+-16];
	ld.shared.f32 	%f146, [%r15];
	abs.f32 	%f92, %f141;
	setp.leu.f32 	%p13, %f92, 0f33D6BF95;
	@%p13 bra 	$L__BB0_17;
	shl.b32 	%r53, %r6, 2;
	mov.u32 	%r54, A;
	add.s32 	%r55, %r54, %r53;
	ld.shared.f32 	%f93, [%r55+32];
	ld.shared.f32 	%f94, [%r55+16];
	ld.shared.f32 	%f95, [%r55];
	add.s32 	%r56, %r14, %r53;
	ld.shared.f32 	%f96, [%r56];
	mul.f32 	%f97, %f141, %f143;
	div.rn.f32 	%f98, %f97, %f94;
	sub.f32 	%f145, %f145, %f98;
	mul.f32 	%f99, %f141, %f96;
	div.rn.f32 	%f100, %f99, %f94;
	sub.f32 	%f146, %f146, %f100;
	neg.f32 	%f101, %f141;
	mul.f32 	%f102, %f95, %f101;
	div.rn.f32 	%f141, %f102, %f94;
	neg.f32 	%f103, %f93;
	mul.f32 	%f104, %f143, %f103;
	div.rn.f32 	%f143, %f104, %f94;
$L__BB0_17:
	ld.shared.f32 	%f40, [%r8];
	abs.f32 	%f105, %f40;
	setp.leu.f32 	%p14, %f105, 0f33D6BF95;
	@%p14 bra 	$L__BB0_19;
	ld.shared.f32 	%f106, [%r8+-32];
	ld.shared.f32 	%f107, [%r8+-16];
	add.s32 	%r58, %r14, %r31;
	ld.shared.f32 	%f108, [%r58];
	mul.f32 	%f109, %f40, %f106;
	div.rn.f32 	%f110, %f109, %f107;
	sub.f32 	%f145, %f145, %f110;
	mul.f32 	%f111, %f40, %f108;
	div.rn.f32 	%f112, %f111, %f107;
	sub.f32 	%f146, %f146, %f112;
$L__BB0_19:
	bar.sync 	0;
	mov.u32 	%r60, A;
	add.s32 	%r61, %r60, %r50;
	st.shared.f32 	[%r61], %f141;
	st.shared.f32 	[%r61+16], %f145;
	st.shared.f32 	[%r61+32], %f143;
	st.shared.f32 	[%r17], %f146;
	st.shared.u32 	[%r61+80], %r18;
	bar.sync 	0;
	ld.shared.f32 	%f45, [%r3+-48];
	ld.shared.f32 	%f149, [%r3+-32];
	ld.shared.f32 	%f150, [%r15];
	abs.f32 	%f113, %f45;
	setp.leu.f32 	%p15, %f113, 0f33D6BF95;
	@%p15 bra 	$L__BB0_21;
	ld.shared.f32 	%f114, [%r3+-16];
	shl.b32 	%r62, %r6, 2;
	add.s32 	%r64, %r60, %r62;
	ld.shared.f32 	%f115, [%r64+16];
	add.s32 	%r65, %r14, %r62;
	ld.shared.f32 	%f116, [%r65];
	mul.f32 	%f117, %f45, %f114;
	div.rn.f32 	%f118, %f117, %f115;
	sub.f32 	%f149, %f149, %f118;
	mul.f32 	%f119, %f45, %f116;
	div.rn.f32 	%f120, %f119, %f115;
	sub.f32 	%f150, %f150, %f120;
$L__BB0_21:
	ld.shared.f32 	%f52, [%r8];
	abs.f32 	%f121, %f52;
	setp.leu.f32 	%p16, %f121, 0f33D6BF95;
	@%p16 bra 	$L__BB0_23;
	ld.shared.f32 	%f122, [%r8+-32];
	ld.shared.f32 	%f123, [%r8+-16];
	add.s32 	%r67, %r14, %r31;
	ld.shared.f32 	%f124, [%r67];
	mul.f32 	%f125, %f52, %f122;
	div.rn.f32 	%f126, %f125, %f123;
	sub.f32 	%f149, %f149, %f126;
	mul.f32 	%f127, %f52, %f124;
	div.rn.f32 	%f128, %f127, %f123;
	sub.f32 	%f150, %f150, %f128;
$L__BB0_23:
	bar.sync 	0;
	div.rn.f32 	%f129, %f150, %f149;
	ld.shared.u32 	%r68, [%r3+32];
	shl.b32 	%r69, %r68, 2;
	add.s32 	%r70, %r14, %r69;
	st.shared.f32 	[%r70], %f129;
	bar.sync 	0;
	not.pred 	%p17, %p19;
	@%p17 bra 	$L__BB0_25;
	ld.param.f32 	%f134, [_Z11PDE_diff_k4fffffiPA51_A4_fS1_ii_param_4];
	ld.param.f32 	%f132, [_Z11PDE_diff_k4fffffiPA51_A4_fS1_ii_param_3];
	st.shared.f32 	[%r14], %f132;
	st.shared.f32 	[%r14+12], %f134;
$L__BB0_25:
	bar.sync 	0;
	add.s32 	%r78, %r78, 1;
	setp.ne.s32 	%p18, %r78, -1;
	@%p18 bra 	$L__BB0_2;
$L__BB0_26:
	ld.param.u64 	%rd13, [_Z11PDE_diff_k4fffffiPA51_A4_fS1_ii_param_7];
	cvta.to.global.u64 	%rd8, %rd13;
	shr.u32 	%r71, %r20, 31;
	add.s32 	%r72, %r20, %r71;
	and.b32  	%r73, %r72, 268435454;
	sub.s32 	%r74, %r20, %r73;
	shl.b32 	%r75, %r74, 4;
	add.s32 	%r76, %r3, %r75;
	ld.shared.f32 	%f130, [%r76];
	st.global.f32 	[%rd1], %f130;
	add.s64 	%rd10, %rd8, %rd5;
	mul.wide.u32 	%rd11, %r1, 4;
	add.s64 	%rd12, %rd10, %rd11;
	st.global.f32 	[%rd12], %f130;
	ret;

}
	// .globl	_Z8find_limfffPA51_A4_fS1_i
.visible .entry _Z8find_limfffPA51_A4_fS1_i(
	.param .f32 _Z8find_limfffPA51_A4_fS1_i_param_0,
	.param .f32 _Z8find_limfffPA51_A4_fS1_i_param_1,
	.param .f32 _Z8find_limfffPA51_A4_fS1_i_param_2,
	.param .u64 .ptr .align 1 _Z8find_limfffPA51_A4_fS1_i_param_3,
	.param .u64 .ptr .align 1 _Z8find_limfffPA51_A4_fS1_i_param_4,
	.param .u32 _Z8find_limfffPA51_A4_fS1_i_param_5
)
{
	.reg .pred 	%p<11>;
	.reg .b32 	%r<10>;
	.reg .b32 	%f<8>;
	.reg .b64 	%rd<21>;

	ld.param.f32 	%f3, [_Z8find_limfffPA51_A4_fS1_i_param_0];
	ld.param.f32 	%f4, [_Z8find_limfffPA51_A4_fS1_i_param_1];
	ld.param.f32 	%f2, [_Z8find_limfffPA51_A4_fS1_i_param_2];
	ld.param.u64 	%rd4, [_Z8find_limfffPA51_A4_fS1_i_param_3];
	ld.param.u64 	%rd5, [_Z8find_limfffPA51_A4_fS1_i_param_4];
	ld.param.u32 	%r5, [_Z8find_limfffPA51_A4_fS1_i_param_5];
	cvta.to.global.u64 	%rd1, %rd4;
	cvta.to.global.u64 	%rd2, %rd5;
	mov.u32 	%r1, %tid.x;
	cvt.rn.f32.u32 	%f5, %r1;
	fma.rn.f32 	%f1, %f4, %f5, %f3;
	sub.s32 	%r2, 10, %r5;
	max.s32 	%r3, %r2, 0;
	setp.geu.f32 	%p1, %f1, %f2;
	mov.u32 	%r4, %ctaid.x;
	setp.ne.s32 	%p2, %r4, 50;
	or.pred  	%p3, %p2, %p1;
	@%p3 bra 	$L__BB1_2;
	mul.wide.u32 	%rd6, %r1, 4;
	add.s64 	%rd7, %rd2, %rd6;
	mov.b32 	%r6, 0;
	st.global.u32 	[%rd7+800], %r6;
$L__BB1_2:
	add.s32 	%r7, %r3, -1;
	setp.ne.s32 	%p4, %r4, %r7;
	mul.wide.u32 	%rd8, %r4, 16;
	add.s64 	%rd3, %rd2, %rd8;
	@%p4 bra 	$L__BB1_6;
	setp.ltu.f32 	%p5, %f1, %f2;
	@%p5 bra 	$L__BB1_5;
	mul.wide.u32 	%rd9, %r1, 4;
	add.s64 	%rd10, %rd3, %rd9;
	mov.b32 	%r8, 0;
	st.global.u32 	[%rd10], %r8;
	bra.uni 	$L__BB1_6;
$L__BB1_5:
	mul.wide.u32 	%rd11, %r3, 16;
	add.s64 	%rd12, %rd1, %rd11;
	mul.wide.u32 	%rd13, %r1, 4;
	add.s64 	%rd14, %rd12, %rd13;
	ld.global.f32 	%f6, [%rd14];
	add.s64 	%rd15, %rd3, %rd13;
	st.global.f32 	[%rd15], %f6;
$L__BB1_6:
	setp.geu.f32 	%p6, %f1, %f2;
	setp.gt.s32 	%p7, %r2, %r4;
	setp.gt.u32 	%p8, %r4, 49;
	or.pred  	%p9, %p7, %p8;
	or.pred  	%p10, %p6, %p9;
	@%p10 bra 	$L__BB1_8;
	add.s64 	%rd17, %rd1, %rd8;
	mul.wide.u32 	%rd18, %r1, 4;
	add.s64 	%rd19, %rd17, %rd18;
	ld.global.f32 	%f7, [%rd19+16];
	add.s64 	%rd20, %rd3, %rd18;
	st.global.f32 	[%rd20], %f7;
$L__BB1_8:
	ret;

}


// ===== COMPILED SASS (sm_100) =====

	.target	sm_100

	.elftype	@"ET_EXEC"


//--------------------- .note.nv.tkinfo           --------------------------
	.section	.note.nv.tkinfo,"",@"SHT_NOTE"
	.sectionflags	@"SHF_NOTE_NV_TKINFO"
	.tkinfo
        /*0018*/ 	.word	0x00000002
        /*0030*/ 	.string	""
        /*0030*/ 	.string	"ptxas"
        /*0030*/ 	.string	"Cuda compilation tools, release 13.0, V13.0.88"
        /*0030*/ 	.string	"Build cuda_13.0.r13.0/compiler.36424714_0"
        /*0030*/ 	.string	"-arch sm_100 -m 64 "



//--------------------- .note.nv.cuinfo           --------------------------
	.section	.note.nv.cuinfo,"",@"SHT_NOTE"
	.sectionflags	@"SHF_NOTE_NV_CUINFO"
        /*0018*/ 	.short	0x0002
        /*001a*/ 	.short	0x0064
        /*001c*/ 	.short	0x0082
	.zero		2


//--------------------- .nv.info                  --------------------------
	.section	.nv.info,"",@"SHT_CUDA_INFO"
	.align	4


	//----- nvinfo : EIATTR_REGCOUNT
	.align		4
        /*0000*/ 	.byte	0x04, 0x2f
        /*0002*/ 	.short	(.L_1 - .L_0)
	.align		4
.L_0:
        /*0004*/ 	.word	index@(_Z11PDE_diff_k4fffffiPA51_A4_fS1_ii)
        /*0008*/ 	.word	0x0000002c


	//----- nvinfo : EIATTR_FRAME_SIZE
	.align		4
.L_1:
        /*000c*/ 	.byte	0x04, 0x11
        /*000e*/ 	.short	(.L_3 - .L_2)
	.align		4
.L_2:
        /*0010*/ 	.word	index@($__internal_1_$__cuda_sm3x_div_rn_noftz_f32_slowpath)
        /*0014*/ 	.word	0x00000000


	//----- nvinfo : EIATTR_FRAME_SIZE
	.align		4
.L_3:
        /*0018*/ 	.byte	0x04, 0x11
        /*001a*/ 	.short	(.L_5 - .L_4)
	.align		4
.L_4:
        /*001c*/ 	.word	index@($__internal_0_$__cuda_sm20_div_rn_f64_full)
        /*0020*/ 	.word	0x00000000


	//----- nvinfo : EIATTR_FRAME_SIZE
	.align		4
.L_5:
        /*0024*/ 	.byte	0x04, 0x11
        /*0026*/ 	.short	(.L_7 - .L_6)
	.align		4
.L_6:
        /*0028*/ 	.word	index@(_Z11PDE_diff_k4fffffiPA51_A4_fS1_ii)
        /*002c*/ 	.word	0x00000000


	//----- nvinfo : EIATTR_REGCOUNT
	.align		4
.L_7:
        /*0030*/ 	.byte	0x04, 0x2f
        /*0032*/ 	.short	(.L_9 - .L_8)
	.align		4
.L_8:
        /*0034*/ 	.word	index@(_Z8find_limfffPA51_A4_fS1_i)
        /*0038*/ 	.word	0x0000000c


	//----- nvinfo : EIATTR_FRAME_SIZE
	.align		4
.L_9:
        /*003c*/ 	.byte	0x04, 0x11
        /*003e*/ 	.short	(.L_11 - .L_10)
	.align		4
.L_10:
        /*0040*/ 	.word	index@(_Z8find_limfffPA51_A4_fS1_i)
        /*0044*/ 	.word	0x00000000


	//----- nvinfo : EIATTR_MIN_STACK_SIZE
	.align		4
.L_11:
        /*0048*/ 	.byte	0x04, 0x12
        /*004a*/ 	.short	(.L_13 - .L_12)
	.align		4
.L_12:
        /*004c*/ 	.word	index@(_Z8find_limfffPA51_A4_fS1_i)
        /*0050*/ 	.word	0x00000000


	//----- nvinfo : EIATTR_MIN_STACK_SIZE
	.align		4
.L_13:
        /*0054*/ 	.byte	0x04, 0x12
        /*0056*/ 	.short	(.L_15 - .L_14)
	.align		4
.L_14:
        /*0058*/ 	.word	index@(_Z11PDE_diff_k4fffffiPA51_A4_fS1_ii)
        /*005c*/ 	.word	0x00000000
.L_15:


//--------------------- .nv.compat                --------------------------
	.section	.nv.compat,"",@"SHT_CUDA_COMPAT_INFO"
	.align	4
        /*0000*/ 	.byte	0x02, 0x09, 0x00, 0x00, 0x02, 0x02, 0x01, 0x00, 0x02, 0x05, 0x05, 0x00, 0x03, 0x07, 0x01, 0x01
        /*0010*/ 	.byte	0x02, 0x03, 0x00, 0x00, 0x02, 0x06, 0x01, 0x00, 0x04, 0x0b, 0x08, 0x00, 0x01, 0x00, 0x00, 0x00
        /*0020*/ 	.byte	0x00, 0x00, 0x00, 0x00


//--------------------- .nv.info._Z8find_limfffPA51_A4_fS1_i --------------------------
	.section	.nv.info._Z8find_limfffPA51_A4_fS1_i,"",@"SHT_CUDA_INFO"
	.sectionflags	@""
	.align	4


	//----- nvinfo : EIATTR_CUDA_API_VERSION
	.align		4
        /*0000*/ 	.byte	0x04, 0x37
        /*0002*/ 	.short	(.L_17 - .L_16)
.L_16:
        /*0004*/ 	.word	0x00000082


	//----- nvinfo : EIATTR_KPARAM_INFO
	.align		4
.L_17:
        /*0008*/ 	.byte	0x04, 0x17
        /*000a*/ 	.short	(.L_19 - .L_18)
.L_18:
        /*000c*/ 	.word	0x00000000
        /*0010*/ 	.short	0x0005
        /*0012*/ 	.short	0x0020
        /*0014*/ 	.byte	0x00, 0xf0, 0x11, 0x00


	//----- nvinfo : EIATTR_KPARAM_INFO
	.align		4
.L_19:
        /*0018*/ 	.byte	0x04, 0x17
        /*001a*/ 	.short	(.L_21 - .L_20)
.L_20:
        /*001c*/ 	.word	0x00000000
        /*0020*/ 	.short	0x0004
        /*0022*/ 	.short	0x0018
        /*0024*/ 	.byte	0x00, 0xf5, 0x21, 0x00


	//----- nvinfo : EIATTR_KPARAM_INFO
	.align		4
.L_21:
        /*0028*/ 	.byte	0x04, 0x17
        /*002a*/ 	.short	(.L_23 - .L_22)
.L_22:
        /*002c*/ 	.word	0x00000000
        /*0030*/ 	.short	0x0003
        /*0032*/ 	.short	0x0010
        /*0034*/ 	.byte	0x00, 0xf5, 0x21, 0x00


	//----- nvinfo : EIATTR_KPARAM_INFO
	.align		4
.L_23:
        /*0038*/ 	.byte	0x04, 0x17
        /*003a*/ 	.short	(.L_25 - .L_24)
.L_24:
        /*003c*/ 	.word	0x00000000
        /*0040*/ 	.short	0x0002
        /*0042*/ 	.short	0x0008
        /*0044*/ 	.byte	0x00, 0xf0, 0x11, 0x00


	//----- nvinfo : EIATTR_KPARAM_INFO
	.align		4
.L_25:
        /*0048*/ 	.byte	0x04, 0x17
        /*004a*/ 	.short	(.L_27 - .L_26)
.L_26:
        /*004c*/ 	.word	0x00000000
        /*0050*/ 	.short	0x0001
        /*0052*/ 	.short	0x0004
        /*0054*/ 	.byte	0x00, 0xf0, 0x11, 0x00


	//----- nvinfo : EIATTR_KPARAM_INFO
	.align		4
.L_27:
        /*0058*/ 	.byte	0x04, 0x17
        /*005a*/ 	.short	(.L_29 - .L_28)
.L_28:
        /*005c*/ 	.word	0x00000000
        /*0060*/ 	.short	0x0000
        /*0062*/ 	.short	0x0000
        /*0064*/ 	.byte	0x00, 0xf0, 0x11, 0x00


	//----- nvinfo : EIATTR_SPARSE_MMA_MASK
	.align		4
.L_29:
        /*0068*/ 	.byte	0x03, 0x50
        /*006a*/ 	.short	0x0000


	//----- nvinfo : EIATTR_MAXREG_COUNT
	.align		4
        /*006c*/ 	.byte	0x03, 0x1b
        /*006e*/ 	.short	0x00ff


	//----- nvinfo : EIATTR_MERCURY_ISA_VERSION
	.align		4
        /*0070*/ 	.byte	0x03, 0x5f
        /*0072*/ 	.short	0x0101


	//----- nvinfo : EIATTR_VRC_CTA_INIT_COUNT
	.align		4
        /*0074*/ 	.byte	0x02, 0x4a
	.zero		1
	.zero		1


	//----- nvinfo : EIATTR_EXIT_INSTR_OFFSETS
	.align		4
        /*0078*/ 	.byte	0x04, 0x1c
        /*007a*/ 	.short	(.L_31 - .L_30)


	//   ....[0]....
.L_30:
        /*007c*/ 	.word	0x00000230


	//   ....[1]....
        /*0080*/ 	.word	0x000002a0


	//----- nvinfo : EIATTR_CRS_STACK_SIZE
	.align		4
.L_31:
        /*0084*/ 	.byte	0x04, 0x1e
        /*0086*/ 	.short	(.L_33 - .L_32)
.L_32:
        /*0088*/ 	.word	0x00000000


	//----- nvinfo : EIATTR_CBANK_PARAM_SIZE
	.align		4
.L_33:
        /*008c*/ 	.byte	0x03, 0x19
        /*008e*/ 	.short	0x0024


	//----- nvinfo : EIATTR_PARAM_CBANK
	.align		4
        /*0090*/ 	.byte	0x04, 0x0a
        /*0092*/ 	.short	(.L_35 - .L_34)
	.align		4
.L_34:
        /*0094*/ 	.word	index@(.nv.constant0._Z8find_limfffPA51_A4_fS1_i)
        /*0098*/ 	.short	0x0380
        /*009a*/ 	.short	0x0024


	//----- nvinfo : EIATTR_SW_WAR
	.align		4
.L_35:
        /*009c*/ 	.byte	0x04, 0x36
        /*009e*/ 	.short	(.L_37 - .L_36)
.L_36:
        /*00a0*/ 	.word	0x00000008
.L_37:


//--------------------- .nv.info._Z11PDE_diff_k4fffffiPA51_A4_fS1_ii --------------------------
	.section	.nv.info._Z11PDE_diff_k4fffffiPA51_A4_fS1_ii,"",@"SHT_CUDA_INFO"
	.sectionflags	@""
	.align	4


	//----- nvinfo : EIATTR_CUDA_API_VERSION
	.align		4
        /*0000*/ 	.byte	0x04, 0x37
        /*0002*/ 	.short	(.L_39 - .L_38)
.L_38:
        /*0004*/ 	.word	0x00000082


	//----- nvinfo : EIATTR_KPARAM_INFO
	.align		4
.L_39:
        /*0008*/ 	.byte	0x04, 0x17
        /*000a*/ 	.short	(.L_41 - .L_40)
.L_40:
        /*000c*/ 	.word	0x00000000
        /*0010*/ 	.short	0x0009
        /*0012*/ 	.short	0x002c
        /*0014*/ 	.byte	0x00, 0xf0, 0x11, 0x00


	//----- nvinfo : EIATTR_KPARAM_INFO
	.align		4
.L_41:
        /*0018*/ 	.byte	0x04, 0x17
        /*001a*/ 	.short	(.L_43 - .L_42)
.L_42:
        /*001c*/ 	.word	0x00000000
        /*0020*/ 	.short	0x0008
        /*0022*/ 	.short	0x0028
        /*0024*/ 	.byte	0x00, 0xf0, 0x11, 0x00


	//----- nvinfo : EIATTR_KPARAM_INFO
	.align		4
.L_43:
        /*0028*/ 	.byte	0x04, 0x17
        /*002a*/ 	.short	(.L_45 - .L_44)
.L_44:
        /*002c*/ 	.word	0x00000000
        /*0030*/ 	.short	0x0007
        /*0032*/ 	.short	0x0020
        /*0034*/ 	.byte	0x00, 0xf5, 0x21, 0x00


	//----- nvinfo : EIATTR_KPARAM_INFO
	.align		4
.L_45:
        /*0038*/ 	.byte	0x04, 0x17
        /*003a*/ 	.short	(.L_47 - .L_46)
.L_46:
        /*003c*/ 	.word	0x00000000
        /*0040*/ 	.short	0x0006
        /*0042*/ 	.short	0x0018
        /*0044*/ 	.byte	0x00, 0xf5, 0x21, 0x00


	//----- nvinfo : EIATTR_KPARAM_INFO
	.align		4
.L_47:
        /*0048*/ 	.byte	0x04, 0x17
        /*004a*/ 	.short	(.L_49 - .L_48)
.L_48:
        /*004c*/ 	.word	0x00000000
        /*0050*/ 	.short	0x0005
        /*0052*/ 	.short	0x0014
        /*0054*/ 	.byte	0x00, 0xf0, 0x11, 0x00


	//----- nvinfo : EIATTR_KPARAM_INFO
	.align		4
.L_49:
        /*0058*/ 	.byte	0x04, 0x17
        /*005a*/ 	.short	(.L_51 - .L_50)
.L_50:
        /*005c*/ 	.word	0x00000000
        /*0060*/ 	.short	0x0004
        /*0062*/ 	.short	0x0010
        /*0064*/ 	.byte	0x00, 0xf0, 0x11, 0x00


	//----- nvinfo : EIATTR_KPARAM_INFO
	.align		4
.L_51:
        /*0068*/ 	.byte	0x04, 0x17
        /*006a*/ 	.short	(.L_53 - .L_52)
.L_52:
        /*006c*/ 	.word	0x00000000
        /*0070*/ 	.short	0x0003
        /*0072*/ 	.short	0x000c
        /*0074*/ 	.byte	0x00, 0xf0, 0x11, 0x00


	//----- nvinfo : EIATTR_KPARAM_INFO
	.align		4
.L_53:
        /*0078*/ 	.byte	0x04, 0x17
        /*007a*/ 	.short	(.L_55 - .L_54)
.L_54:
        /*007c*/ 	.word	0x00000000
        /*0080*/ 	.short	0x0002
        /*0082*/ 	.short	0x0008
        /*0084*/ 	.byte	0x00, 0xf0, 0x11, 0x00


	//----- nvinfo : EIATTR_KPARAM_INFO
	.align		4
.L_55:
        /*0088*/ 	.byte	0x04, 0x17
        /*008a*/ 	.short	(.L_57 - .L_56)
.L_56:
        /*008c*/ 	.word	0x00000000
        /*0090*/ 	.short	0x0001
        /*0092*/ 	.short	0x0004
        /*0094*/ 	.byte	0x00, 0xf0, 0x11, 0x00


	//----- nvinfo : EIATTR_KPARAM_INFO
	.align		4
.L_57:
        /*0098*/ 	.byte	0x04, 0x17
        /*009a*/ 	.short	(.L_59 - .L_58)
.L_58:
        /*009c*/ 	.word	0x00000000
        /*00a0*/ 	.short	0x0000
        /*00a2*/ 	.short	0x0000
        /*00a4*/ 	.byte	0x00, 0xf0, 0x11, 0x00


	//----- nvinfo : EIATTR_SPARSE_MMA_MASK
	.align		4
.L_59:
        /*00a8*/ 	.byte	0x03, 0x50
        /*00aa*/ 	.short	0x0000


	//----- nvinfo : EIATTR_MAXREG_COUNT
	.align		4
        /*00ac*/ 	.byte	0x03, 0x1b
        /*00ae*/ 	.short	0x00ff


	//----- nvinfo : EIATTR_NUM_BARRIERS
	.align		4
        /*00b0*/ 	.byte	0x02, 0x4c
        /*00b2*/ 	.byte	0x01
	.zero		1


	//----- nvinfo : EIATTR_MERCURY_ISA_VERSION
	.align		4
        /*00b4*/ 	.byte	0x03, 0x5f
        /*00b6*/ 	.short	0x0101


	//----- nvinfo : EIATTR_VRC_CTA_INIT_COUNT
	.align		4
        /*00b8*/ 	.byte	0x02, 0x4a
	.zero		1
	.zero		1


	//----- nvinfo : EIATTR_EXIT_INSTR_OFFSETS
	.align		4
        /*00bc*/ 	.byte	0x04, 0x1c
        /*00be*/ 	.short	(.L_61 - .L_60)


	//   ....[0]....
.L_60:
        /*00c0*/ 	.word	0x000022b0


	//----- nvinfo : EIATTR_CRS_STACK_SIZE
	.align		4
.L_61:
        /*00c4*/ 	.byte	0x04, 0x1e
        /*00c6*/ 	.short	(.L_63 - .L_62)
.L_62:
        /*00c8*/ 	.word	0x00000000


	//----- nvinfo : EIATTR_CBANK_PARAM_SIZE
	.align		4
.L_63:
        /*00cc*/ 	.byte	0x03, 0x19
        /*00ce*/ 	.short	0x0030


	//----- nvinfo : EIATTR_PARAM_CBANK
	.align		4
        /*00d0*/ 	.byte	0x04, 0x0a
        /*00d2*/ 	.short	(.L_65 - .L_64)
	.align		4
.L_64:
        /*00d4*/ 	.word	index@(.nv.constant0._Z11PDE_diff_k4fffffiPA51_A4_fS1_ii)
        /*00d8*/ 	.short	0x0380
        /*00da*/ 	.short	0x0030


	//----- nvinfo : EIATTR_SW_WAR
	.align		4
.L_65:
        /*00dc*/ 	.byte	0x04, 0x36
        /*00de*/ 	.short	(.L_67 - .L_66)
.L_66:
        /*00e0*/ 	.word	0x00000008
.L_67:


//--------------------- .nv.callgraph             --------------------------
	.section	.nv.callgraph,"",@"SHT_CUDA_CALLGRAPH"
	.align	4
	.sectionentsize	8
	.align		4
        /*0000*/ 	.word	0x00000000
	.align		4
        /*0004*/ 	.word	0xffffffff
	.align		4
        /*0008*/ 	.word	0x00000000
	.align		4
        /*000c*/ 	.word	0xfffffffe
	.align		4
        /*0010*/ 	.word	0x00000000
	.align		4
        /*0014*/ 	.word	0xfffffffd
	.align		4
        /*0018*/ 	.word	0x00000000
	.align		4
        /*001c*/ 	.word	0xfffffffc


//--------------------- .text._Z8find_limfffPA51_A4_fS1_i --------------------------
	.section	.text._Z8find_limfffPA51_A4_fS1_i,"ax",@progbits
	.align	128
        .global         _Z8find_limfffPA51_A4_fS1_i
        .type           _Z8find_limfffPA51_A4_fS1_i,@function
        .size           _Z8find_limfffPA51_A4_fS1_i,(.L_x_81 - _Z8find_limfffPA51_A4_fS1_i)
        .other          _Z8find_limfffPA51_A4_fS1_i,@"STO_CUDA_ENTRY STV_DEFAULT"
_Z8find_limfffPA51_A4_fS1_i:
.text._Z8find_limfffPA51_A4_fS1_i:
[----:B------:R-:W-:Y:S01]  /*0000*/  LDC R1, c[0x0][0x37c] ;  /* 0x0000df00ff017b82 */ /* 0x000fe20000000800 */
[----:B------:R-:W0:Y:S07]  /*0010*/  S2R R0, SR_TID.X ;  /* 0x0000000000007919 */ /* 0x000e2e0000002100 */
[----:B------:R-:W1:Y:S01]  /*0020*/  LDC.64 R6, c[0x0][0x380] ;  /* 0x0000e000ff067b82 */ /* 0x000e620000000a00 */
[----:B------:R-:W2:Y:S01]  /*0030*/  LDCU UR5, c[0x0][0x388] ;  /* 0x00007100ff0577ac */ /* 0x000ea20008000800 */
[----:B------:R-:W3:Y:S01]  /*0040*/  S2R R9, SR_CTAID.X ;  /* 0x0000000000097919 */ /* 0x000ee20000002500 */
[----:B------:R-:W4:Y:S05]  /*0050*/  LDCU UR4, c[0x0][0x3a0] ;  /* 0x00007400ff0477ac */ /* 0x000f2a0008000800 */
[----:B------:R-:W5:Y:S01]  /*0060*/  LDC.64 R2, c[0x0][0x398] ;  /* 0x0000e600ff027b82 */ /* 0x000f620000000a00 */
[----:B------:R-:W5:Y:S01]  /*0070*/  LDCU.64 UR6, c[0x0][0x358] ;  /* 0x00006b00ff0677ac */ /* 0x000f620008000a00 */
[----:B----4-:R-:W-:Y:S01]  /*0080*/  UIADD3 UR4, UPT, UPT, -UR4, 0xa, URZ ;  /* 0x0000000a04047890 */ /* 0x010fe2000fffe1ff */
[----:B0-----:R-:W-:-:S02]  /*0090*/  I2FP.F32.U32 R5, R0 ;  /* 0x0000000000057245 */ /* 0x001fc40000201000 */
[----:B---3--:R-:W-:-:S03]  /*00a0*/  ISETP.GT.U32.AND P1, PT, R9, 0x31, PT ;  /* 0x000000310900780c */ /* 0x008fc60003f24070 */
[----:B-1----:R-:W-:Y:S01]  /*00b0*/  FFMA R6, R5, R7, R6 ;  /* 0x0000000705067223 */ /* 0x002fe20000000006 */
[----:B------:R-:W-:Y:S02]  /*00c0*/  VIMNMX R7, PT, PT, RZ, UR4, !PT ;  /* 0x00000004ff077c48 */ /* 0x000fe4000ffe0100 */
[----:B------:R-:W-:Y:S02]  /*00d0*/  ISETP.LT.OR P1, PT, R9, UR4, P1 ;  /* 0x0000000409007c0c */ /* 0x000fe40008f21670 */
[----:B--2---:R-:W-:Y:S02]  /*00e0*/  FSETP.GEU.AND P0, PT, R6, UR5, PT ;  /* 0x0000000506007c0b */ /* 0x004fe4000bf0e000 */
[----:B------:R-:W-:Y:S02]  /*00f0*/  IADD3 R4, PT, PT, R7, -0x1, RZ ;  /* 0xffffffff07047810 */ /* 0x000fe40007ffe0ff */
[C---:B------:R-:W-:Y:S02]  /*0100*/  ISETP.NE.OR P0, PT, R9.reuse, 0x32, P0 ;  /* 0x000000320900780c */ /* 0x040fe40000705670 */
[----:B------:R-:W-:-:S02]  /*0110*/  ISETP.NE.AND P2, PT, R9, R4, PT ;  /* 0x000000040900720c */ /* 0x000fc40003f45270 */
[----:B------:R-:W-:-:S09]  /*0120*/  FSETP.GEU.OR P1, PT, R6, UR5, P1 ;  /* 0x0000000506007c0b */ /* 0x000fd20008f2e400 */
[----:B-----5:R-:W-:-:S04]  /*0130*/  @!P0 IMAD.WIDE.U32 R4, R0, 0x4, R2 ;  /* 0x0000000400048825 */ /* 0x020fc800078e0002 */
[----:B------:R-:W-:Y:S01]  /*0140*/  IMAD.WIDE.U32 R2, R9, 0x10, R2 ;  /* 0x0000001009027825 */ /* 0x000fe200078e0002 */
[----:B------:R0:W-:Y:S01]  /*0150*/  @!P0 STG.E desc[UR6][R4.64+0x320], RZ ;  /* 0x000320ff04008986 */ /* 0x0001e2000c101906 */
[----:B------:R-:W-:Y:S05]  /*0160*/  @P2 BRA `(.L_x_0) ;  /* 0x0000000000302947 */ /* 0x000fea0003800000 */
[----:B------:R-:W-:Y:S01]  /*0170*/  FSETP.GE.AND P0, PT, R6, UR5, PT ;  /* 0x0000000506007c0b */ /* 0x000fe2000bf06000 */
[----:B------:R-:W-:-:S12]  /*0180*/  BSSY.RECONVERGENT B0, `(.L_x_0) ;  /* 0x000000a000007945 */ /* 0x000fd80003800200 */
[----:B0-----:R-:W-:-:S05]  /*0190*/  @P0 IMAD.WIDE.U32 R4, R0, 0x4, R2 ;  /* 0x0000000400040825 */ /* 0x001fca00078e0002 */
[----:B------:R0:W-:Y:S01]  /*01a0*/  @P0 STG.E desc[UR6][R4.64], RZ ;  /* 0x000000ff04000986 */ /* 0x0001e2000c101906 */
[----:B------:R-:W-:Y:S05]  /*01b0*/  @P0 BRA `(.L_x_1) ;  /* 0x0000000000180947 */ /* 0x000fea0003800000 */
[----:B0-----:R-:W0:Y:S02]  /*01c0*/  LDC.64 R4, c[0x0][0x390] ;  /* 0x0000e400ff047b82 */ /* 0x001e240000000a00 */
[----:B0-----:R-:W-:-:S04]  /*01d0*/  IMAD.WIDE.U32 R4, R7, 0x10, R4 ;  /* 0x0000001007047825 */ /* 0x001fc800078e0004 */
[----:B------:R-:W-:-:S06]  /*01e0*/  IMAD.WIDE.U32 R4, R0, 0x4, R4 ;  /* 0x0000000400047825 */ /* 0x000fcc00078e0004 */
[----:B------:R-:W2:Y:S01]  /*01f0*/  LDG.E R5, desc[UR6][R4.64] ;  /* 0x0000000604057981 */ /* 0x000ea2000c1e1900 */
[----:B------:R-:W-:-:S05]  /*0200*/  IMAD.WIDE.U32 R6, R0, 0x4, R2 ;  /* 0x0000000400067825 */ /* 0x000fca00078e0002 */
[----:B--2---:R1:W-:Y:S02]  /*0210*/  STG.E desc[UR6][R6.64], R5 ;  /* 0x0000000506007986 */ /* 0x0043e4000c101906 */
.L_x_1:
[----:B------:R-:W-:Y:S05]  /*0220*/  BSYNC.RECONVERGENT B0 ;  /* 0x0000000000007941 */ /* 0x000fea0003800200 */
.L_x_0:
[----:B------:R-:W-:Y:S05]  /*0230*/  @P1 EXIT ;  /* 0x000000000000194d */ /* 0x000fea0003800000 */
[----:B01----:R-:W0:Y:S02]  /*0240*/  LDC.64 R4, c[0x0][0x390] ;  /* 0x0000e400ff047b82 */ /* 0x003e240000000a00 */
[----:B0-----:R-:W-:-:S04]  /*0250*/  IMAD.WIDE.U32 R4, R9, 0x10, R4 ;  /* 0x0000001009047825 */ /* 0x001fc800078e0004 */
[----:B------:R-:W-:-:S06]  /*0260*/  IMAD.WIDE.U32 R4, R0, 0x4, R4 ;  /* 0x0000000400047825 */ /* 0x000fcc00078e0004 */
[----:B------:R-:W2:Y:S01]  /*0270*/  LDG.E R5, desc[UR6][R4.64+0x10] ;  /* 0x0000100604057981 */ /* 0x000ea2000c1e1900 */
[----:B------:R-:W-:-:S05]  /*0280*/  IMAD.WIDE.U32 R2, R0, 0x4, R2 ;  /* 0x0000000400027825 */ /* 0x000fca00078e0002 */
[----:B--2---:R-:W-:Y:S01]  /*0290*/  STG.E desc[UR6][R2.64], R5 ;  /* 0x0000000502007986 */ /* 0x004fe2000c101906 */
[----:B------:R-:W-:Y:S05]  /*02a0*/  EXIT ;  /* 0x000000000000794d */ /* 0x000fea0003800000 */
.L_x_2:
[----:B------:R-:W-:-:S00]  /*02b0*/  BRA `(.L_x_2) ;  /* 0xfffffffc00fc7947 */ /* 0x000fc0000383ffff */
[----:B------:R-:W-:-:S00]  /*02c0*/  NOP ;  /* 0x0000000000007918 */ /* 0x000fc00000000000 */
        /* <DEDUP_REMOVED lines=11> */
.L_x_81:


//--------------------- .text._Z11PDE_diff_k4fffffiPA51_A4_fS1_ii --------------------------
	.section	.text._Z11PDE_diff_k4fffffiPA51_A4_fS1_ii,"ax",@progbits
	.align	128
        .global         _Z11PDE_diff_k4fffffiPA51_A4_fS1_ii
        .type           _Z11PDE_diff_k4fffffiPA51_A4_fS1_ii,@function
        .size           _Z11PDE_diff_k4fffffiPA51_A4_fS1_ii,(.L_x_80 - _Z11PDE_diff_k4fffffiPA51_A4_fS1_ii)
        .other          _Z11PDE_diff_k4fffffiPA51_A4_fS1_ii,@"STO_CUDA_ENTRY STV_DEFAULT"
_Z11PDE_diff_k4fffffiPA51_A4_fS1_ii:
.text._Z11PDE_diff_k4fffffiPA51_A4_fS1_ii:
[----:B------:R-:W-:Y:S08]  /*0000*/  LDC R1, c[0x0][0x37c] ;  /* 0x0000df00ff017b82 */ /* 0x000ff00000000800 */
[----:B------:R-:W0:Y:S02]  /*0010*/  LDC.64 R4, c[0x0][0x380] ;  /* 0x0000e000ff047b82 */ /* 0x000e240000000a00 */
[----:B0-----:R-:W-:Y:S01]  /*0020*/  FMUL R5, R5, R5 ;  /* 0x0000000505057220 */ /* 0x001fe20000400000 */
[----:B------:R-:W-:-:S03]  /*0030*/  FMUL R0, R4, 0.040000002831220626831 ;  /* 0x3d23d70b04007820 */ /* 0x000fc60000400000 */
[----:B------:R-:W0:Y:S08]  /*0040*/  MUFU.RCP R2, R5 ;  /* 0x0000000500027308 */ /* 0x000e300000001000 */
[----:B------:R-:W1:Y:S01]  /*0050*/  FCHK P0, R0, R5 ;  /* 0x0000000500007302 */ /* 0x000e620000000000 */
[----:B0-----:R-:W-:-:S04]  /*0060*/  FFMA R3, -R5, R2, 1 ;  /* 0x3f80000005037423 */ /* 0x001fc80000000102 */
[----:B------:R-:W-:-:S04]  /*0070*/  FFMA R3, R2, R3, R2 ;  /* 0x0000000302037223 */ /* 0x000fc80000000002 */
[----:B------:R-:W-:-:S04]  /*0080*/  FFMA R8, R0, R3, RZ ;  /* 0x0000000300087223 */ /* 0x000fc800000000ff */
[----:B------:R-:W-:-:S04]  /*0090*/  FFMA R2, -R5, R8, R0 ;  /* 0x0000000805027223 */ /* 0x000fc80000000100 */
[----:B------:R-:W-:Y:S01]  /*00a0*/  FFMA R8, R3, R2, R8 ;  /* 0x0000000203087223 */ /* 0x000fe20000000008 */
[----:B-1----:R-:W-:Y:S06]  /*00b0*/  @!P0 BRA `(.L_x_3) ;  /* 0x0000000000108947 */ /* 0x002fec0003800000 */
[----:B------:R-:W-:Y:S02]  /*00c0*/  MOV R37, R5 ;  /* 0x0000000500257202 */ /* 0x000fe40000000f00 */
[----:B------:R-:W-:-:S07]  /*00d0*/  MOV R2, 0xf0 ;  /* 0x000000f000027802 */ /* 0x000fce0000000f00 */
[----:B------:R-:W-:Y:S05]  /*00e0*/  CALL.REL.NOINC `($__internal_1_$__cuda_sm3x_div_rn_noftz_f32_slowpath) ;  /* 0x0000002400e87944 */ /* 0x000fea0003c00000 */
[----:B------:R-:W-:-:S07]  /*00f0*/  IMAD.MOV.U32 R8, RZ, RZ, R0 ;  /* 0x000000ffff087224 */ /* 0x000fce00078e0000 */
.L_x_3:
[----:B------:R-:W0:Y:S01]  /*0100*/  LDC.64 R10, c[0x0][0x380] ;  /* 0x0000e000ff0a7b82 */ /* 0x000e220000000a00 */
[----:B------:R-:W1:Y:S01]  /*0110*/  S2R R3, SR_TID.X ;  /* 0x0000000000037919 */ /* 0x000e620000002100 */
[----:B------:R-:W2:Y:S01]  /*0120*/  LDCU.64 UR10, c[0x0][0x358] ;  /* 0x00006b00ff0a77ac */ /* 0x000ea20008000a00 */
[----:B0-----:R-:W0:Y:S01]  /*0130*/  MUFU.RCP R2, R11 ;  /* 0x0000000b00027308 */ /* 0x001e220000001000 */
[----:B------:R-:W-:-:S07]  /*0140*/  FMUL R0, R10, 0.079999998211860656738 ;  /* 0x3da3d70a0a007820 */ /* 0x000fce0000400000 */
[----:B------:R-:W3:Y:S01]  /*0150*/  FCHK P0, R0, R11 ;  /* 0x0000000b00007302 */ /* 0x000ee20000000000 */
[----:B0-----:R-:W-:-:S04]  /*0160*/  FFMA R7, R2, -R11, 1 ;  /* 0x3f80000002077423 */ /* 0x001fc8000000080b */
[----:B------:R-:W-:-:S04]  /*0170*/  FFMA R7, R2, R7, R2 ;  /* 0x0000000702077223 */ /* 0x000fc80000000002 */
[----:B------:R-:W-:-:S04]  /*0180*/  FFMA R2, R0, R7, RZ ;  /* 0x0000000700027223 */ /* 0x000fc800000000ff */
[----:B------:R-:W-:-:S04]  /*0190*/  FFMA R9, R2, -R11, R0 ;  /* 0x8000000b02097223 */ /* 0x000fc80000000000 */
[----:B------:R-:W-:Y:S01]  /*01a0*/  FFMA R9, R7, R9, R2 ;  /* 0x0000000907097223 */ /* 0x000fe20000000002 */
[----:B-123--:R-:W-:Y:S06]  /*01b0*/  @!P0 BRA `(.L_x_4) ;  /* 0x0000000000148947 */ /* 0x00efec0003800000 */
[----:B------:R-:W0:Y:S01]  /*01c0*/  LDCU UR4, c[0x0][0x384] ;  /* 0x00007080ff0477ac */ /* 0x000e220008000800 */
[----:B------:R-:W-:Y:S02]  /*01d0*/  MOV R2, 0x200 ;  /* 0x0000020000027802 */ /* 0x000fe40000000f00 */
[----:B0-----:R-:W-:-:S07]  /*01e0*/  MOV R37, UR4 ;  /* 0x0000000400257c02 */ /* 0x001fce0008000f00 */
[----:B------:R-:W-:Y:S05]  /*01f0*/  CALL.REL.NOINC `($__internal_1_$__cuda_sm3x_div_rn_noftz_f32_slowpath) ;  /* 0x0000002400a47944 */ /* 0x000fea0003c00000 */
[----:B------:R-:W-:-:S07]  /*0200*/  IMAD.MOV.U32 R9, RZ, RZ, R0 ;  /* 0x000000ffff097224 */ /* 0x000fce00078e0000 */
.L_x_4:
[----:B------:R-:W0:Y:S01]  /*0210*/  S2R R4, SR_CTAID.X ;  /* 0x0000000000047919 */ /* 0x000e220000002500 */
[----:B------:R-:W0:Y:S08]  /*0220*/  LDC.64 R22, c[0x0][0x398] ;  /* 0x0000e600ff167b82 */ /* 0x000e300000000a00 */
[----:B------:R-:W1:Y:S08]  /*0230*/  LDC R10, c[0x0][0x3a8] ;  /* 0x0000ea00ff0a7b82 */ /* 0x000e700000000800 */
[----:B------:R-:W2:Y:S01]  /*0240*/  LDC R17, c[0x0][0x394] ;  /* 0x0000e500ff117b82 */ /* 0x000ea20000000800 */
[----:B0-----:R-:W-:-:S04]  /*0250*/  IMAD.WIDE.U32 R22, R4, 0x10, R22 ;  /* 0x0000001004167825 */ /* 0x001fc800078e0016 */
[----:B------:R-:W-:-:S05]  /*0260*/  IMAD.WIDE.U32 R22, R3, 0x4, R22 ;  /* 0x0000000403167825 */ /* 0x000fca00078e0016 */
[----:B------:R-:W3:Y:S01]  /*0270*/  LDG.E R11, desc[UR10][R22.64] ;  /* 0x0000000a160b7981 */ /* 0x000ee2000c1e1900 */
[----:B-1----:R-:W-:Y:S01]  /*0280*/  IABS R13, R10 ;  /* 0x0000000a000d7213 */ /* 0x002fe20000000000 */
[----:B------:R-:W0:Y:S01]  /*0290*/  S2UR UR5, SR_CgaCtaId ;  /* 0x00000000000579c3 */ /* 0x000e220000008800 */
[----:B------:R-:W-:Y:S02]  /*02a0*/  UMOV UR4, 0x400 ;  /* 0x0000040000047882 */ /* 0x000fe40000000000 */
[----:B------:R-:W1:Y:S08]  /*02b0*/  I2F.RP R0, R13 ;  /* 0x0000000d00007306 */ /* 0x000e700000209400 */
[----:B-1----:R-:W1:Y:S01]  /*02c0*/  MUFU.RCP R0, R0 ;  /* 0x0000000000007308 */ /* 0x002e620000001000 */
[----:B0-----:R-:W-:Y:S01]  /*02d0*/  ULEA UR5, UR5, UR4, 0x18 ;  /* 0x0000000405057291 */ /* 0x001fe2000f8ec0ff */
[----:B-1----:R-:W-:-:S06]  /*02e0*/  IADD3 R6, PT, PT, R0, 0xffffffe, RZ ;  /* 0x0ffffffe00067810 */ /* 0x002fcc0007ffe0ff */
[----:B------:R0:W1:Y:S02]  /*02f0*/  F2I.FTZ.U32.TRUNC.NTZ R7, R6 ;  /* 0x0000000600077305 */ /* 0x000064000021f000 */
[----:B0-----:R-:W-:Y:S02]  /*0300*/  HFMA2 R6, -RZ, RZ, 0, 0 ;  /* 0x00000000ff067431 */ /* 0x001fe400000001ff */
[----:B-1----:R-:W-:-:S04]  /*0310*/  IMAD.MOV R2, RZ, RZ, -R7 ;  /* 0x000000ffff027224 */ /* 0x002fc800078e0a07 */
[----:B------:R-:W-:Y:S01]  /*0320*/  IMAD R15, R2, R13, RZ ;  /* 0x0000000d020f7224 */ /* 0x000fe200078e02ff */
[----:B--2---:R-:W-:-:S03]  /*0330*/  IABS R2, R17 ;  /* 0x0000001100027213 */ /* 0x004fc60000000000 */
[----:B------:R-:W-:Y:S01]  /*0340*/  IMAD.HI.U32 R7, R7, R15, R6 ;  /* 0x0000000f07077227 */ /* 0x000fe200078e0006 */
[----:B------:R-:W-:-:S05]  /*0350*/  LEA R6, R3, UR5, 0x2 ;  /* 0x0000000503067c11 */ /* 0x000fca000f8e10ff */
[----:B------:R-:W-:-:S04]  /*0360*/  IMAD.HI.U32 R0, R7, R2, RZ ;  /* 0x0000000207007227 */ /* 0x000fc800078e00ff */
[----:B------:R-:W-:-:S04]  /*0370*/  IMAD.MOV R7, RZ, RZ, -R0 ;  /* 0x000000ffff077224 */ /* 0x000fc800078e0a00 */
[----:B------:R-:W-:-:S05]  /*0380*/  IMAD R2, R13, R7, R2 ;  /* 0x000000070d027224 */ /* 0x000fca00078e0202 */
[----:B------:R-:W-:-:S13]  /*0390*/  ISETP.GT.U32.AND P1, PT, R13, R2, PT ;  /* 0x000000020d00720c */ /* 0x000fda0003f24070 */
[-C--:B------:R-:W-:Y:S01]  /*03a0*/  @!P1 IADD3 R2, PT, PT, R2, -R13.reuse, RZ ;  /* 0x8000000d02029210 */ /* 0x080fe20007ffe0ff */
[----:B------:R-:W-:Y:S01]  /*03b0*/  @!P1 VIADD R0, R0, 0x1 ;  /* 0x0000000100009836 */ /* 0x000fe20000000000 */
[----:B------:R-:W-:Y:S02]  /*03c0*/  ISETP.NE.AND P1, PT, R10, RZ, PT ;  /* 0x000000ff0a00720c */ /* 0x000fe40003f25270 */
[----:B------:R-:W-:Y:S02]  /*03d0*/  ISETP.GE.U32.AND P0, PT, R2, R13, PT ;  /* 0x0000000d0200720c */ /* 0x000fe40003f06070 */
[----:B------:R-:W-:-:S04]  /*03e0*/  LOP3.LUT R2, R17, R10, RZ, 0x3c, !PT ;  /* 0x0000000a11027212 */ /* 0x000fc800078e3cff */
[----:B------:R-:W-:-:S07]  /*03f0*/  ISETP.GE.AND P2, PT, R2, RZ, PT ;  /* 0x000000ff0200720c */ /* 0x000fce0003f46270 */
[----:B------:R-:W-:-:S06]  /*0400*/  @P0 IADD3 R0, PT, PT, R0, 0x1, RZ ;  /* 0x0000000100000810 */ /* 0x000fcc0007ffe0ff */
[----:B------:R-:W-:Y:S01]  /*0410*/  @!P2 IMAD.MOV R0, RZ, RZ, -R0 ;  /* 0x000000ffff00a224 */ /* 0x000fe200078e0a00 */
[----:B------:R-:W-:-:S04]  /*0420*/  @!P1 LOP3.LUT R0, RZ, R10, RZ, 0x33, !PT ;  /* 0x0000000aff009212 */ /* 0x000fc800078e33ff */
[----:B------:R-:W-:Y:S01]  /*0430*/  ISETP.GE.AND P0, PT, R0, 0x2, PT ;  /* 0x000000020000780c */ /* 0x000fe20003f06270 */
[----:B---3--:R0:W-:Y:S01]  /*0440*/  STS [R6+0x30], R11 ;  /* 0x0000300b06007388 */ /* 0x0081e20000000800 */
[----:B------:R-:W-:Y:S11]  /*0450*/  BAR.SYNC.DEFER_BLOCKING 0x0 ;  /* 0x0000000000007b1d */ /* 0x000ff60000010000 */
[----:B------:R-:W-:Y:S05]  /*0460*/  @!P0 BRA `(.L_x_5) ;  /* 0x0000001c00648947 */ /* 0x000fea0003800000 */
[----:B------:R-:W0:Y:S01]  /*0470*/  F2F.F64.F32 R12, R5 ;  /* 0x00000005000c7310 */ /* 0x000e220000201800 */
[----:B------:R-:W-:Y:S01]  /*0480*/  MOV R10, 0x1 ;  /* 0x00000001000a7802 */ /* 0x000fe20000000f00 */
[----:B------:R-:W1:Y:S01]  /*0490*/  LDCU UR4, c[0x0][0x380] ;  /* 0x00007000ff0477ac */ /* 0x000e620008000800 */
[----:B------:R-:W-:Y:S01]  /*04a0*/  UMOV UR6, 0x51eb8520 ;  /* 0x51eb852000067882 */ /* 0x000fe20000000000 */
[----:B------:R-:W-:-:S04]  /*04b0*/  UMOV UR7, 0x3f947ae1 ;  /* 0x3f947ae100077882 */ /* 0x000fc80000000000 */
[----:B0-----:R-:W0:Y:S02]  /*04c0*/  MUFU.RCP64H R11, R13 ;  /* 0x0000000d000b7308 */ /* 0x001e240000001800 */
[----:B0-----:R-:W-:-:S08]  /*04d0*/  DFMA R14, -R12, R10, 1 ;  /* 0x3ff000000c0e742b */ /* 0x001fd0000000010a */
[----:B------:R-:W-:Y:S02]  /*04e0*/  DFMA R16, R14, R14, R14 ;  /* 0x0000000e0e10722b */ /* 0x000fe4000000000e */
[----:B-1----:R-:W0:Y:S06]  /*04f0*/  F2F.F64.F32 R14, UR4 ;  /* 0x00000004000e7d10 */ /* 0x002e2c0008201800 */
[----:B------:R-:W-:-:S08]  /*0500*/  DFMA R16, R10, R16, R10 ;  /* 0x000000100a10722b */ /* 0x000fd0000000000a */
[----:B------:R-:W-:Y:S02]  /*0510*/  DFMA R10, -R12, R16, 1 ;  /* 0x3ff000000c0a742b */ /* 0x000fe40000000110 */
[----:B0-----:R-:W-:-:S06]  /*0520*/  DMUL R14, R14, UR6 ;  /* 0x000000060e0e7c28 */ /* 0x001fcc0008000000 */
[----:B------:R-:W-:-:S04]  /*0530*/  DFMA R10, R16, R10, R16 ;  /* 0x0000000a100a722b */ /* 0x000fc80000000010 */
[----:B------:R-:W-:-:S04]  /*0540*/  FSETP.GEU.AND P1, PT, |R15|, 6.5827683646048100446e-37, PT ;  /* 0x036000000f00780b */ /* 0x000fc80003f2e200 */
[----:B------:R-:W-:-:S08]  /*0550*/  DMUL R16, R14, R10 ;  /* 0x0000000a0e107228 */ /* 0x000fd00000000000 */
[----:B------:R-:W-:-:S08]  /*0560*/  DFMA R18, -R12, R16, R14 ;  /* 0x000000100c12722b */ /* 0x000fd0000000010e */
[----:B------:R-:W-:-:S10]  /*0570*/  DFMA R10, R10, R18, R16 ;  /* 0x000000120a0a722b */ /* 0x000fd40000000010 */
[----:B------:R-:W-:-:S05]  /*0580*/  FFMA R2, RZ, R13, R11 ;  /* 0x0000000dff027223 */ /* 0x000fca000000000b */
[----:B------:R-:W-:Y:S01]  /*0590*/  FSETP.GT.AND P0, PT, |R2|, 1.469367938527859385e-39, PT ;  /* 0x001000000200780b */ /* 0x000fe20003f04200 */
[----:B------:R-:W-:-:S12]  /*05a0*/  FADD R2, R9, R8 ;  /* 0x0000000809027221 */ /* 0x000fd80000000000 */
[----:B------:R-:W-:Y:S05]  /*05b0*/  @P0 BRA P1, `(.L_x_6) ;  /* 0x0000000000080947 */ /* 0x000fea0000800000 */
[----:B------:R-:W-:-:S07]  /*05c0*/  MOV R16, 0x5e0 ;  /* 0x000005e000107802 */ /* 0x000fce0000000f00 */
[----:B------:R-:W-:Y:S05]  /*05d0*/  CALL.REL.NOINC `($__internal_0_$__cuda_sm20_div_rn_f64_full) ;  /* 0x0000001c00387944 */ /* 0x000fea0003c00000 */
.L_x_6:
[----:B------:R-:W-:Y:S01]  /*05e0*/  LOP3.LUT R5, R3, 0x1, RZ, 0xc0, !PT ;  /* 0x0000000103057812 */ /* 0x000fe200078ec0ff */
[C---:B------:R-:W-:Y:S01]  /*05f0*/  DADD R12, R10.reuse, 1 ;  /* 0x3ff000000a0c7429 */ /* 0x040fe20000000000 */
[----:B------:R-:W-:Y:S01]  /*0600*/  SHF.R.U32.HI R15, RZ, 0x1, R3 ;  /* 0x00000001ff0f7819 */ /* 0x000fe20000011603 */
[----:B------:R-:W-:Y:S01]  /*0610*/  DADD R16, -R10, 1 ;  /* 0x3ff000000a107429 */ /* 0x000fe20000000100 */
[----:B------:R-:W-:Y:S01]  /*0620*/  ISETP.NE.U32.AND P0, PT, R5, 0x1, PT ;  /* 0x000000010500780c */ /* 0x000fe20003f05070 */
[----:B------:R-:W-:Y:S01]  /*0630*/  FADD R14, -R9, R8 ;  /* 0x00000008090e7221 */ /* 0x000fe20000000100 */
[----:B------:R-:W-:Y:S01]  /*0640*/  IADD3 R9, PT, PT, -R0, RZ, RZ ;  /* 0x000000ff00097210 */ /* 0x000fe20007ffe1ff */
[----:B------:R-:W-:Y:S01]  /*0650*/  VIADD R7, R15, 0x2 ;  /* 0x000000020f077836 */ /* 0x000fe20000000000 */
[----:B------:R0:W1:Y:S01]  /*0660*/  F2F.F32.F64 R5, R12 ;  /* 0x0000000c00057310 */ /* 0x0000620000301000 */
[C---:B------:R-:W-:Y:S01]  /*0670*/  FMUL R11, R2.reuse, -0.25 ;  /* 0xbe800000020b7820 */ /* 0x040fe20000400000 */
[----:B------:R-:W-:Y:S01]  /*0680*/  FMUL R10, R2, 0.25 ;  /* 0x3e800000020a7820 */ /* 0x000fe20000400000 */
[----:B------:R-:W-:-:S05]  /*0690*/  UMOV UR4, URZ ;  /* 0x000000ff00047c82 */ /* 0x000fca0008000000 */
[----:B------:R2:W3:Y:S01]  /*06a0*/  F2F.F32.F64 R8, R16 ;  /* 0x0000001000087310 */ /* 0x0004e20000301000 */
[----:B------:R-:W-:Y:S01]  /*06b0*/  @P0 IADD3 R7, PT, PT, R15, RZ, RZ ;  /* 0x000000ff0f070210 */ /* 0x000fe20007ffe0ff */
[C---:B------:R-:W-:Y:S01]  /*06c0*/  VIADD R15, R3.reuse, 0x1 ;  /* 0x00000001030f7836 */ /* 0x040fe20000000000 */
[C---:B------:R-:W-:Y:S02]  /*06d0*/  ISETP.GE.U32.AND P0, PT, R3.reuse, 0x3, PT ;  /* 0x000000030300780c */ /* 0x040fe40003f06070 */
[----:B0-----:R-:W-:Y:S02]  /*06e0*/  VIMNMX.U32 R13, PT, PT, R3, 0x1, !PT ;  /* 0x00000001030d7848 */ /* 0x001fe40007fe0000 */
[----:B------:R-:W-:Y:S01]  /*06f0*/  SEL R12, R15, RZ, !P0 ;  /* 0x000000ff0f0c7207 */ /* 0x000fe20004000000 */
[C---:B------:R-:W-:Y:S01]  /*0700*/  FMUL R15, R14.reuse, -0.25 ;  /* 0xbe8000000e0f7820 */ /* 0x040fe20000400000 */
[----:B------:R-:W-:Y:S02]  /*0710*/  FMUL R14, R14, 0.25 ;  /* 0x3e8000000e0e7820 */ /* 0x000fe40000400000 */
[----:B-12---:R-:W-:-:S07]  /*0720*/  LEA R16, R12, UR5, 0x2 ;  /* 0x000000050c107c11 */ /* 0x006fce000f8e10ff */
.L_x_61:
[----:B0-----:R-:W0:Y:S01]  /*0730*/  S2UR UR8, SR_CgaCtaId ;  /* 0x00000000000879c3 */ /* 0x001e220000008800 */
[----:B------:R-:W-:Y:S01]  /*0740*/  UIADD3 UR4, UPT, UPT, UR4, 0x4, URZ ;  /* 0x0000000404047890 */ /* 0x000fe2000fffe0ff */
[----:B------:R-:W-:Y:S01]  /*0750*/  ISETP.NE.AND P0, PT, R3, 0x3, PT ;  /* 0x000000030300780c */ /* 0x000fe20003f05270 */
[----:B------:R-:W-:Y:S01]  /*0760*/  UMOV UR7, 0x400 ;  /* 0x0000040000077882 */ /* 0x000fe20000000000 */
[----:B------:R-:W-:Y:S01]  /*0770*/  VIADD R9, R9, 0x1 ;  /* 0x0000000109097836 */ /* 0x000fe20000000000 */
[----:B------:R-:W-:Y:S01]  /*0780*/  USHF.L.U32 UR6, UR4, 0x2, URZ ;  /* 0x0000000204067899 */ /* 0x000fe200080006ff */
[----:B------:R-:W-:Y:S03]  /*0790*/  BSSY.RECONVERGENT B0, `(.L_x_7) ;  /* 0x0000019000007945 */ /* 0x000fe60003800200 */
[----:B------:R-:W-:Y:S01]  /*07a0*/  ULOP3.LUT UR6, UR6, 0x10, URZ, 0xc0, !UPT ;  /* 0x0000001006067892 */ /* 0x000fe2000f8ec0ff */
[----:B------:R-:W-:-:S05]  /*07b0*/  ISETP.NE.AND P3, PT, R9, -0x1, PT ;  /* 0xffffffff0900780c */ /* 0x000fca0003f65270 */
[----:B------:R-:W-:Y:S01]  /*07c0*/  MOV R17, UR6 ;  /* 0x0000000600117c02 */ /* 0x000fe20008000f00 */
[----:B0-----:R-:W-:-:S06]  /*07d0*/  ULEA UR8, UR8, UR7, 0x18 ;  /* 0x0000000708087291 */ /* 0x001fcc000f8ec0ff */
[----:B------:R-:W-:-:S05]  /*07e0*/  VIADD R18, R17, UR8 ;  /* 0x0000000811127c36 */ /* 0x000fca0008000000 */
[----:B------:R-:W-:Y:S01]  /*07f0*/  IADD3 R2, PT, PT, R18, 0x30, RZ ;  /* 0x0000003012027810 */ /* 0x000fe20007ffe0ff */
[----:B----4-:R-:W-:Y:S06]  /*0800*/  @!P0 BRA `(.L_x_8) ;  /* 0x00000000003c8947 */ /* 0x010fec0003800000 */
[----:B------:R-:W-:-:S13]  /*0810*/  ISETP.NE.AND P0, PT, R3, RZ, PT ;  /* 0x000000ff0300720c */ /* 0x000fda0003f05270 */
[----:B------:R-:W0:Y:S02]  /*0820*/  @!P0 LDC R0, c[0x0][0x38c] ;  /* 0x0000e300ff008b82 */ /* 0x000e240000000800 */
[----:B0-----:R1:W-:Y:S01]  /*0830*/  @!P0 STS [R17+UR8+0x30], R0 ;  /* 0x0000300011008988 */ /* 0x0013e20008000808 */
[----:B------:R-:W-:Y:S05]  /*0840*/  @!P0 BRA `(.L_x_9) ;  /* 0x0000000000348947 */ /* 0x000fea0003800000 */
[----:B------:R-:W-:-:S04]  /*0850*/  ULOP3.LUT UR7, UR4, 0x4, URZ, 0xc0, !UPT ;  /* 0x0000000404077892 */ /* 0x000fc8000f8ec0ff */
[----:B------:R-:W-:-:S04]  /*0860*/  USHF.L.U32 UR7, UR7, 0x2, URZ ;  /* 0x0000000207077899 */ /* 0x000fc800080006ff */
[----:B------:R-:W-:-:S09]  /*0870*/  ULOP3.LUT UR9, UR7, 0x10, URZ, 0x3c, !UPT ;  /* 0x0000001007097892 */ /* 0x000fd2000f8e3cff */
[----:B------:R-:W3:Y:S04]  /*0880*/  LDS R21, [R6+UR9+0x30] ;  /* 0x0000300906157984 */ /* 0x000ee80008000800 */
[----:B------:R-:W0:Y:S04]  /*0890*/  LDS R19, [R6+UR9+0x34] ;  /* 0x0000340906137984 */ /* 0x000e280008000800 */
[----:B-1----:R-:W1:Y:S01]  /*08a0*/  LDS R0, [R6+UR9+0x2c] ;  /* 0x00002c0906007984 */ /* 0x002e620008000800 */
[----:B---3--:R-:W-:-:S04]  /*08b0*/  FMUL R21, R8, R21 ;  /* 0x0000001508157220 */ /* 0x008fc80000400000 */
[----:B0-----:R-:W-:-:S04]  /*08c0*/  FFMA R19, R10, R19, R21 ;  /* 0x000000130a137223 */ /* 0x001fc80000000015 */
[----:B-1----:R-:W-:-:S05]  /*08d0*/  FFMA R19, R14, R0, R19 ;  /* 0x000000000e137223 */ /* 0x002fca0000000013 */
[----:B------:R2:W-:Y:S01]  /*08e0*/  STS [R6+UR7+0x30], R19 ;  /* 0x0000301306007988 */ /* 0x0005e20008000807 */
[----:B------:R-:W-:Y:S05]  /*08f0*/  BRA `(.L_x_9) ;  /* 0x0000000000087947 */ /* 0x000fea0003800000 */
.L_x_8:
[----:B------:R-:W0:Y:S02]  /*0900*/  LDC R0, c[0x0][0x390] ;  /* 0x0000e400ff007b82 */ /* 0x000e240000000800 */
[----:B0-----:R0:W-:Y:S02]  /*0910*/  STS [R17+UR8+0x3c], R0 ;  /* 0x00003c0011007988 */ /* 0x0011e40008000808 */
.L_x_9:
[----:B------:R-:W-:Y:S05]  /*0920*/  BSYNC.RECONVERGENT B0 ;  /* 0x0000000000007941 */ /* 0x000fea0003800200 */
.L_x_7:
[----:B------:R4:W-:Y:S01]  /*0930*/  STS [R6+0x10], R5 ;  /* 0x0000100506007388 */ /* 0x0009e20000000800 */
[----:B------:R-:W-:Y:S01]  /*0940*/  ISETP.GT.U32.AND P0, PT, R3, 0x2, PT ;  /* 0x000000020300780c */ /* 0x000fe20003f04070 */
[----:B------:R-:W-:Y:S04]  /*0950*/  BSSY.RECONVERGENT B0, `(.L_x_10) ;  /* 0x000000e000007945 */ /* 0x000fe80003800200 */
[----:B------:R-:W-:Y:S08]  /*0960*/  BSSY.RELIABLE B1, `(.L_x_11) ;  /* 0x0000006000017945 */ /* 0x000ff00003800100 */
[----:B----4-:R-:W-:Y:S05]  /*0970*/  @P0 BRA `(.L_x_12) ;  /* 0x0000000000100947 */ /* 0x010fea0003800000 */
[----:B------:R4:W-:Y:S01]  /*0980*/  STS [R6+0x24], R11 ;  /* 0x0000240b06007388 */ /* 0x0009e20000000800 */
[----:B------:R-:W-:-:S13]  /*0990*/  ISETP.NE.AND P0, PT, R3, RZ, PT ;  /* 0x000000ff0300720c */ /* 0x000fda0003f05270 */
[----:B------:R-:W-:Y:S05]  /*09a0*/  @!P0 BREAK.RELIABLE B1 ;  /* 0x0000000000018942 */ /* 0x000fea0003800100 */
[----:B----4-:R-:W-:Y:S05]  /*09b0*/  @!P0 BRA `(.L_x_13) ;  /* 0x0000000000108947 */ /* 0x010fea0003800000 */
.L_x_12:
[----:B------:R-:W-:Y:S05]  /*09c0*/  BSYNC.RELIABLE B1 ;  /* 0x0000000000017941 */ /* 0x000fea0003800100 */
.L_x_11:
[----:B------:R4:W-:Y:S01]  /*09d0*/  STS [R6], R15 ;  /* 0x0000000f06007388 */ /* 0x0009e20000000800 */
[----:B------:R-:W-:Y:S01]  /*09e0*/  PLOP3.LUT P0, PT, PT, PT, PT, 0x8, 0x80 ;  /* 0x000000000080781c */ /* 0x000fe20003f0e170 */
[----:B------:R-:W-:-:S12]  /*09f0*/  BRA `(.L_x_14) ;  /* 0x00000000000c7947 */ /* 0x000fd80003800000 */
.L_x_13:
[----:B------:R-:W-:Y:S01]  /*0a00*/  STS [UR8], RZ ;  /* 0x000000ffff007988 */ /* 0x000fe20008000808 */
[----:B------:R-:W-:-:S03]  /*0a10*/  PLOP3.LUT P0, PT, PT, PT, PT, 0x80, 0x8 ;  /* 0x000000000008781c */ /* 0x000fc60003f0f070 */
[----:B------:R-:W-:Y:S10]  /*0a20*/  STS [UR8+0x20], RZ ;  /* 0x000020ffff007988 */ /* 0x000ff40008000808 */
.L_x_14:
[----:B------:R-:W-:Y:S05]  /*0a30*/  BSYNC.RECONVERGENT B0 ;  /* 0x0000000000007941 */ /* 0x000fea0003800200 */
.L_x_10:
[----:B------:R-:W-:Y:S05]  /*0a40*/  WARPSYNC.ALL ;  /* 0x0000000000007948 */ /* 0x000fea0003800000 */
[----:B------:R-:W-:Y:S01]  /*0a50*/  STS [R6+0x50], R3 ;  /* 0x0000500306007388 */ /* 0x000fe20000000800 */
[C---:B------:R-:W-:Y:S01]  /*0a60*/  IMAD R39, R3.reuse, 0x4, R18 ;  /* 0x0000000403277824 */ /* 0x040fe200078e0212 */
[----:B------:R-:W-:Y:S01]  /*0a70*/  BSSY.RECONVERGENT B2, `(.L_x_15) ;  /* 0x0000051000027945 */ /* 0x000fe20003800200 */
[----:B--2---:R-:W-:Y:S01]  /*0a80*/  LEA R19, R3, R2, 0x2 ;  /* 0x0000000203137211 */ /* 0x004fe200078e10ff */
[----:B------:R-:W-:Y:S06]  /*0a90*/  BAR.SYNC.DEFER_BLOCKING 0x0 ;  /* 0x0000000000007b1d */ /* 0x000fec0000010000 */
[----:B------:R-:W2:Y:S04]  /*0aa0*/  LDS R41, [R6] ;  /* 0x0000000006297984 */ /* 0x000ea80000000800 */
[----:B------:R-:W0:Y:S04]  /*0ab0*/  LDS R39, [R39+0x30] ;  /* 0x0000300027277984 */ /* 0x000e280000000800 */
[----:B------:R0:W0:Y:S04]  /*0ac0*/  LDS R32, [R6+0x50] ;  /* 0x0000500006207984 */ /* 0x0000280000000800 */
[----:B------:R0:W0:Y:S04]  /*0ad0*/  LDS R31, [R6+0x10] ;  /* 0x00001000061f7984 */ /* 0x0000280000000800 */
[----:B------:R0:W0:Y:S01]  /*0ae0*/  LDS R30, [R6+0x20] ;  /* 0x00002000061e7984 */ /* 0x0000220000000800 */
[----:B--2---:R-:W-:-:S13]  /*0af0*/  FSETP.GT.AND P1, PT, |R41|, 1.0000000116860974231e-07, PT ;  /* 0x33d6bf952900780b */ /* 0x004fda0003f24200 */
[----:B------:R-:W-:Y:S05]  /*0b00*/  @!P1 BRA `(.L_x_16) ;  /* 0x00000004001c9947 */ /* 0x000fea0003800000 */
[C---:B------:R-:W-:Y:S01]  /*0b10*/  LEA R28, R13.reuse, UR8, 0x2 ;  /* 0x000000080d1c7c11 */ /* 0x040fe2000f8e10ff */
[----:B------:R-:W-:Y:S02]  /*0b20*/  IMAD R20, R13, 0x4, R18 ;  /* 0x000000040d147824 */ /* 0x000fe400078e0212 */
[----:B01----:R-:W-:Y:S01]  /*0b30*/  FMUL R0, R41, R30 ;  /* 0x0000001e29007220 */ /* 0x003fe20000400000 */
[----:B------:R-:W-:Y:S01]  /*0b40*/  BSSY.RECONVERGENT B3, `(.L_x_17) ;  /* 0x0000011000037945 */ /* 0x000fe20003800200 */
[----:B------:R-:W0:Y:S04]  /*0b50*/  LDS R21, [R28+0xc] ;  /* 0x00000c001c157984 */ /* 0x000e280000000800 */
[----:B------:R1:W2:Y:S04]  /*0b60*/  LDS R25, [R28+0x1c] ;  /* 0x00001c001c197984 */ /* 0x0002a80000000800 */
[----:B------:R1:W1:Y:S04]  /*0b70*/  LDS R24, [R28+-0x4] ;  /* 0xfffffc001c187984 */ /* 0x0002680000000800 */
[----:B------:R-:W1:Y:S01]  /*0b80*/  LDS R20, [R20+0x2c] ;  /* 0x00002c0014147984 */ /* 0x000e620000000800 */
[----:B0-----:R-:W0:Y:S08]  /*0b90*/  MUFU.RCP R2, R21 ;  /* 0x0000001500027308 */ /* 0x001e300000001000 */
[----:B------:R-:W5:Y:S01]  /*0ba0*/  FCHK P1, R0, R21 ;  /* 0x0000001500007302 */ /* 0x000f620000020000 */
[----:B0-----:R-:W-:-:S04]  /*0bb0*/  FFMA R27, -R21, R2, 1 ;  /* 0x3f800000151b7423 */ /* 0x001fc80000000102 */
[----:B------:R-:W-:-:S04]  /*0bc0*/  FFMA R27, R2, R27, R2 ;  /* 0x0000001b021b7223 */ /* 0x000fc80000000002 */
[----:B------:R-:W-:-:S04]  /*0bd0*/  FFMA R2, R0, R27, RZ ;  /* 0x0000001b00027223 */ /* 0x000fc800000000ff */
[----:B------:R-:W-:-:S04]  /*0be0*/  FFMA R26, -R21, R2, R0 ;  /* 0x00000002151a7223 */ /* 0x000fc80000000100 */
[----:B------:R-:W-:Y:S01]  /*0bf0*/  FFMA R2, R27, R26, R2 ;  /* 0x0000001a1b027223 */ /* 0x000fe20000000002 */
[----:B-12--5:R-:W-:Y:S06]  /*0c00*/  @!P1 BRA `(.L_x_18) ;  /* 0x0000000000109947 */ /* 0x026fec0003800000 */
[----:B------:R-:W-:Y:S02]  /*0c10*/  MOV R37, R21 ;  /* 0x0000001500257202 */ /* 0x000fe40000000f00 */
[----:B------:R-:W-:-:S07]  /*0c20*/  MOV R2, 0xc40 ;  /* 0x00000c4000027802 */ /* 0x000fce0000000f00 */
[----:B---34-:R-:W-:Y:S05]  /*0c30*/  CALL.REL.NOINC `($__internal_1_$__cuda_sm3x_div_rn_noftz_f32_slowpath) ;  /* 0x0000001c00147944 */ /* 0x018fea0003c00000 */
[----:B------:R-:W-:-:S07]  /*0c40*/  IMAD.MOV.U32 R2, RZ, RZ, R0 ;  /* 0x000000ffff027224 */ /* 0x000fce00078e0000 */
.L_x_18:
[----:B------:R-:W-:Y:S05]  /*0c50*/  BSYNC.RECONVERGENT B3 ;  /* 0x0000000000037941 */ /* 0x000fea0003800200 */
.L_x_17:
[----:B------:R-:W0:Y:S01]  /*0c60*/  MUFU.RCP R0, R21 ;  /* 0x0000001500007308 */ /* 0x000e220000001000 */
[----:B------:R-:W-:Y:S01]  /*0c70*/  FMUL R26, R41, R20 ;  /* 0x00000014291a7220 */ /* 0x000fe20000400000 */
[----:B------:R-:W-:Y:S01]  /*0c80*/  BSSY.RECONVERGENT B3, `(.L_x_19) ;  /* 0x000000e000037945 */ /* 0x000fe20003800200 */
[----:B------:R-:W-:-:S05]  /*0c90*/  FADD R31, R31, -R2 ;  /* 0x800000021f1f7221 */ /* 0x000fca0000000000 */
[----:B------:R-:W1:Y:S01]  /*0ca0*/  FCHK P1, R26, R21 ;  /* 0x000000151a007302 */ /* 0x000e620000020000 */
[----:B0-----:R-:W-:-:S04]  /*0cb0*/  FFMA R27, -R21, R0, 1 ;  /* 0x3f800000151b7423 */ /* 0x001fc80000000100 */
[----:B------:R-:W-:-:S04]  /*0cc0*/  FFMA R0, R0, R27, R0 ;  /* 0x0000001b00007223 */ /* 0x000fc80000000000 */
[----:B------:R-:W-:-:S04]  /*0cd0*/  FFMA R20, R0, R26, RZ ;  /* 0x0000001a00147223 */ /* 0x000fc800000000ff */
[----:B------:R-:W-:-:S04]  /*0ce0*/  FFMA R27, -R21, R20, R26 ;  /* 0x00000014151b7223 */ /* 0x000fc8000000011a */
[----:B------:R-:W-:Y:S01]  /*0cf0*/  FFMA R20, R0, R27, R20 ;  /* 0x0000001b00147223 */ /* 0x000fe20000000014 */
[----:B-1----:R-:W-:Y:S06]  /*0d00*/  @!P1 BRA `(.L_x_20) ;  /* 0x0000000000149947 */ /* 0x002fec0003800000 */
[----:B------:R-:W-:Y:S01]  /*0d10*/  MOV R0, R26 ;  /* 0x0000001a00007202 */ /* 0x000fe20000000f00 */
[----:B------:R-:W-:Y:S01]  /*0d20*/  IMAD.MOV.U32 R37, RZ, RZ, R21 ;  /* 0x000000ffff257224 */ /* 0x000fe200078e0015 */
[----:B------:R-:W-:-:S07]  /*0d30*/  MOV R2, 0xd50 ;  /* 0x00000d5000027802 */ /* 0x000fce0000000f00 */
[----:B---34-:R-:W-:Y:S05]  /*0d40*/  CALL.REL.NOINC `($__internal_1_$__cuda_sm3x_div_rn_noftz_f32_slowpath) ;  /* 0x0000001800d07944 */ /* 0x018fea0003c00000 */
[----:B------:R-:W-:-:S07]  /*0d50*/  MOV R20, R0 ;  /* 0x0000000000147202 */ /* 0x000fce0000000f00 */
.L_x_20:
[----:B------:R-:W-:Y:S05]  /*0d60*/  BSYNC.RECONVERGENT B3 ;  /* 0x0000000000037941 */ /* 0x000fea0003800200 */
.L_x_19:
[----:B------:R-:W0:Y:S01]  /*0d70*/  MUFU.RCP R0, R21 ;  /* 0x0000001500007308 */ /* 0x000e220000001000 */
[----:B------:R-:W-:Y:S01]  /*0d80*/  FMUL R24, R41, -R24 ;  /* 0x8000001829187220 */ /* 0x000fe20000400000 */
        /* <DEDUP_REMOVED lines=9> */
[----:B------:R-:W-:Y:S01]  /*0e20*/  IMAD.MOV.U32 R0, RZ, RZ, R24 ;  /* 0x000000ffff007224 */ /* 0x000fe200078e0018 */
[----:B------:R-:W-:Y:S02]  /*0e30*/  MOV R37, R21 ;  /* 0x0000001500257202 */ /* 0x000fe40000000f00 */
[----:B------:R-:W-:-:S07]  /*0e40*/  MOV R2, 0xe60 ;  /* 0x00000e6000027802 */ /* 0x000fce0000000f00 */
[----:B---34-:R-:W-:Y:S05]  /*0e50*/  CALL.REL.NOINC `($__internal_1_$__cuda_sm3x_div_rn_noftz_f32_slowpath) ;  /* 0x00000018008c7944 */ /* 0x018fea0003c00000 */
[----:B------:R-:W-:-:S07]  /*0e60*/  IMAD.MOV.U32 R41, RZ, RZ, R0 ;  /* 0x000000ffff297224 */ /* 0x000fce00078e0000 */
.L_x_22:
[----:B------:R-:W-:Y:S05]  /*0e70*/  BSYNC.RECONVERGENT B3 ;  /* 0x0000000000037941 */ /* 0x000fea0003800200 */
.L_x_21:
[----:B------:R-:W0:Y:S01]  /*0e80*/  MUFU.RCP R0, R21 ;  /* 0x0000001500007308 */ /* 0x000e220000001000 */
[----:B------:R-:W-:Y:S01]  /*0e90*/  FMUL R30, R30, -R25 ;  /* 0x800000191e1e7220 */ /* 0x000fe20000400000 */
[----:B------:R-:W-:Y:S06]  /*0ea0*/  BSSY.RECONVERGENT B3, `(.L_x_23) ;  /* 0x000000c000037945 */ /* 0x000fec0003800200 */
        /* <DEDUP_REMOVED lines=11> */
.L_x_24:
[----:B------:R-:W-:Y:S05]  /*0f60*/  BSYNC.RECONVERGENT B3 ;  /* 0x0000000000037941 */ /* 0x000fea0003800200 */
.L_x_23:
[----:B------:R-:W-:-:S07]  /*0f70*/  MOV R30, R0 ;  /* 0x00000000001e7202 */ /* 0x000fce0000000f00 */
.L_x_16:
[----:B------:R-:W-:Y:S05]  /*0f80*/  BSYNC.RECONVERGENT B2 ;  /* 0x0000000000027941 */ /* 0x000fea0003800200 */
.L_x_15:
[----:B------:R-:W2:Y:S01]  /*0f90*/  LDS R25, [R16+0x20] ;  /* 0x0000200010197984 */ /* 0x000ea20000000800 */
[----:B------:R-:W-:Y:S01]  /*0fa0*/  BSSY.RECONVERGENT B2, `(.L_x_25) ;  /* 0x0000027000027945 */ /* 0x000fe20003800200 */
[----:B--2---:R-:W-:-:S13]  /*0fb0*/  FSETP.GT.AND P1, PT, |R25|, 1.0000000116860974231e-07, PT ;  /* 0x33d6bf951900780b */ /* 0x004fda0003f24200 */
[----:B------:R-:W-:Y:S05]  /*0fc0*/  @!P1 BRA `(.L_x_26) ;  /* 0x0000000000909947 */ /* 0x000fea0003800000 */
[----:B------:R-:W2:Y:S01]  /*0fd0*/  LDS R21, [R16+0x10] ;  /* 0x0000100010157984 */ /* 0x000ea20000000800 */
[----:B------:R-:W-:Y:S01]  /*0fe0*/  IMAD R20, R12, 0x4, R18 ;  /* 0x000000040c147824 */ /* 0x000fe200078e0212 */
[----:B------:R-:W-:Y:S02]  /*0ff0*/  BSSY.RECONVERGENT B3, `(.L_x_27) ;  /* 0x0000010000037945 */ /* 0x000fe40003800200 */
[----:B01----:R-:W0:Y:S04]  /*1000*/  LDS R0, [R16] ;  /* 0x0000000010007984 */ /* 0x003e280000000800 */
[----:B------:R-:W1:Y:S01]  /*1010*/  LDS R20, [R20+0x30] ;  /* 0x0000300014147984 */ /* 0x000e620000000800 */
[----:B--2---:R-:W2:Y:S01]  /*1020*/  MUFU.RCP R2, R21 ;  /* 0x0000001500027308 */ /* 0x004ea20000001000 */
[----:B0-----:R-:W-:-:S07]  /*1030*/  FMUL R0, R25, R0 ;  /* 0x0000000019007220 */ /* 0x001fce0000400000 */
[----:B------:R-:W0:Y:S01]  /*1040*/  FCHK P1, R0, R21 ;  /* 0x0000001500007302 */ /* 0x000e220000020000 */
[----:B--2---:R-:W-:-:S04]  /*1050*/  FFMA R27, -R21, R2, 1 ;  /* 0x3f800000151b7423 */ /* 0x004fc80000000102 */
[----:B------:R-:W-:-:S04]  /*1060*/  FFMA R27, R2, R27, R2 ;  /* 0x0000001b021b7223 */ /* 0x000fc80000000002 */
[----:B------:R-:W-:-:S04]  /*1070*/  FFMA R2, R0, R27, RZ ;  /* 0x0000001b00027223 */ /* 0x000fc800000000ff */
[----:B------:R-:W-:-:S04]  /*1080*/  FFMA R24, -R21, R2, R0 ;  /* 0x0000000215187223 */ /* 0x000fc80000000100 */
[----:B------:R-:W-:Y:S01]  /*1090*/  FFMA R2, R27, R24, R2 ;  /* 0x000000181b027223 */ /* 0x000fe20000000002 */
[----:B01----:R-:W-:Y:S06]  /*10a0*/  @!P1 BRA `(.L_x_28) ;  /* 0x0000000000109947 */ /* 0x003fec0003800000 */
[----:B------:R-:W-:Y:S02]  /*10b0*/  MOV R37, R21 ;  /* 0x0000001500257202 */ /* 0x000fe40000000f00 */
[----:B------:R-:W-:-:S07]  /*10c0*/  MOV R2, 0x10e0 ;  /* 0x000010e000027802 */ /* 0x000fce0000000f00 */
[----:B---34-:R-:W-:Y:S05]  /*10d0*/  CALL.REL.NOINC `($__internal_1_$__cuda_sm3x_div_rn_noftz_f32_slowpath) ;  /* 0x0000001400ec7944 */ /* 0x018fea0003c00000 */
[----:B------:R-:W-:-:S07]  /*10e0*/  IMAD.MOV.U32 R2, RZ, RZ, R0 ;  /* 0x000000ffff027224 */ /* 0x000fce00078e0000 */
.L_x_28:
[----:B------:R-:W-:Y:S05]  /*10f0*/  BSYNC.RECONVERGENT B3 ;  /* 0x0000000000037941 */ /* 0x000fea0003800200 */
.L_x_27:
        /* <DEDUP_REMOVED lines=15> */
.L_x_30:
[----:B------:R-:W-:Y:S05]  /*11f0*/  BSYNC.RECONVERGENT B3 ;  /* 0x0000000000037941 */ /* 0x000fea0003800200 */
.L_x_29:
[----:B------:R-:W-:-:S07]  /*1200*/  FADD R39, R39, -R0 ;  /* 0x8000000027277221 */ /* 0x000fce0000000000 */
.L_x_26:
[----:B------:R-:W-:Y:S05]  /*1210*/  BSYNC.RECONVERGENT B2 ;  /* 0x0000000000027941 */ /* 0x000fea0003800200 */
.L_x_25:
[----:B------:R-:W-:Y:S01]  /*1220*/  BAR.SYNC.DEFER_BLOCKING 0x0 ;  /* 0x0000000000007b1d */ /* 0x000fe20000010000 */
[C---:B01----:R-:W-:Y:S02]  /*1230*/  LEA R0, R7.reuse, UR8, 0x2 ;  /* 0x0000000807007c11 */ /* 0x043fe4000f8e10ff */
[----:B------:R-:W-:-:S03]  /*1240*/  LEA R20, R7, R18, 0x2 ;  /* 0x0000001207147211 */ /* 0x000fc600078e10ff */
[----:B------:R-:W-:Y:S01]  /*1250*/  BSSY.RECONVERGENT B2, `(.L_x_31) ;  /* 0x0000058000027945 */ /* 0x000fe20003800200 */
[----:B------:R-:W-:Y:S04]  /*1260*/  STS [R0], R41 ;  /* 0x0000002900007388 */ /* 0x000fe80000000800 */
[----:B------:R-:W-:Y:S04]  /*1270*/  STS [R0+0x10], R31 ;  /* 0x0000101f00007388 */ /* 0x000fe80000000800 */
[----:B------:R-:W-:Y:S04]  /*1280*/  STS [R0+0x20], R30 ;  /* 0x0000201e00007388 */ /* 0x000fe80000000800 */
[----:B------:R-:W-:Y:S04]  /*1290*/  STS [R20+0x30], R39 ;  /* 0x0000302714007388 */ /* 0x000fe80000000800 */
[----:B------:R-:W-:Y:S01]  /*12a0*/  STS [R0+0x50], R32 ;  /* 0x0000502000007388 */ /* 0x000fe20000000800 */
[----:B------:R-:W-:Y:S06]  /*12b0*/  BAR.SYNC.DEFER_BLOCKING 0x0 ;  /* 0x0000000000007b1d */ /* 0x000fec0000010000 */
[----:B------:R-:W0:Y:S04]  /*12c0*/  LDS R21, [R6] ;  /* 0x0000000006157984 */ /* 0x000e280000000800 */
[----:B------:R1:W2:Y:S04]  /*12d0*/  LDS R24, [R6+0x50] ;  /* 0x0000500006187984 */ /* 0x0002a80000000800 */
[----:B------:R1:W1:Y:S04]  /*12e0*/  LDS R25, [R6+0x10] ;  /* 0x0000100006197984 */ /* 0x0002680000000800 */
[----:B------:R0:W1:Y:S04]  /*12f0*/  LDS R26, [R6+0x20] ;  /* 0x00002000061a7984 */ /* 0x0000680000000800 */
[----:B------:R0:W1:Y:S02]  /*1300*/  LDS R27, [R19] ;  /* 0x00000000131b7984 */ /* 0x0000640000000800 */
[----:B0-----:R-:W-:-:S13]  /*1310*/  FSETP.GT.AND P1, PT, |R21|, 1.0000000116860974231e-07, PT ;  /* 0x33d6bf951500780b */ /* 0x001fda0003f24200 */
[----:B--2---:R-:W-:Y:S05]  /*1320*/  @!P1 BRA `(.L_x_32) ;  /* 0x0000000400289947 */ /* 0x004fea0003800000 */
[----:B------:R-:W0:Y:S01]  /*1330*/  S2UR UR7, SR_CgaCtaId ;  /* 0x00000000000779c3 */ /* 0x000e220000008800 */
[----:B------:R-:W-:Y:S01]  /*1340*/  UMOV UR6, 0x400 ;  /* 0x0000040000067882 */ /* 0x000fe20000000000 */
[----:B------:R-:W-:Y:S02]  /*1350*/  IMAD R32, R13, 0x4, R18 ;  /* 0x000000040d207824 */ /* 0x000fe400078e0212 */
[----:B-1----:R-:W-:Y:S01]  /*1360*/  FMUL R0, R21, R26 ;  /* 0x0000001a15007220 */ /* 0x002fe20000400000 */
[----:B------:R-:W-:Y:S03]  /*1370*/  BSSY.RECONVERGENT B3, `(.L_x_33) ;  /* 0x0000013000037945 */ /* 0x000fe60003800200 */
[----:B------:R-:W-:Y:S01]  /*1380*/  LDS R32, [R32+0x2c] ;  /* 0x00002c0020207984 */ /* 0x000fe20000000800 */
[----:B0-----:R-:W-:-:S06]  /*1390*/  ULEA UR6, UR7, UR6, 0x18 ;  /* 0x0000000607067291 */ /* 0x001fcc000f8ec0ff */
[----:B------:R-:W-:-:S05]  /*13a0*/  LEA R33, R13, UR6, 0x2 ;  /* 0x000000060d217c11 */ /* 0x000fca000f8e10ff */
[----:B------:R-:W0:Y:S04]  /*13b0*/  LDS R30, [R33+0xc] ;  /* 0x00000c00211e7984 */ /* 0x000e280000000800 */
[----:B------:R1:W2:Y:S04]  /*13c0*/  LDS R31, [R33+0x1c] ;  /* 0x00001c00211f7984 */ /* 0x0002a80000000800 */
[----:B------:R1:W1:Y:S01]  /*13d0*/  LDS R34, [R33+-0x4] ;  /* 0xfffffc0021227984 */ /* 0x0002620000000800 */
        /* <DEDUP_REMOVED lines=12> */
.L_x_34:
[----:B------:R-:W-:Y:S05]  /*14a0*/  BSYNC.RECONVERGENT B3 ;  /* 0x0000000000037941 */ /* 0x000fea0003800200 */
.L_x_33:
        /* <DEDUP_REMOVED lines=16> */
.L_x_36:
[----:B------:R-:W-:Y:S05]  /*15b0*/  BSYNC.RECONVERGENT B3 ;  /* 0x0000000000037941 */ /* 0x000fea0003800200 */
.L_x_35:
        /* <DEDUP_REMOVED lines=16> */
.L_x_38:
[----:B------:R-:W-:Y:S05]  /*16c0*/  BSYNC.RECONVERGENT B3 ;  /* 0x0000000000037941 */ /* 0x000fea0003800200 */
.L_x_37:
        /* <DEDUP_REMOVED lines=14> */
.L_x_40:
[----:B------:R-:W-:Y:S05]  /*17b0*/  BSYNC.RECONVERGENT B3 ;  /* 0x0000000000037941 */ /* 0x000fea0003800200 */
.L_x_39:
[----:B------:R-:W-:-:S07]  /*17c0*/  MOV R26, R0 ;  /* 0x00000000001a7202 */ /* 0x000fce0000000f00 */
.L_x_32:
[----:B------:R-:W-:Y:S05]  /*17d0*/  BSYNC.RECONVERGENT B2 ;  /* 0x0000000000027941 */ /* 0x000fea0003800200 */
.L_x_31:
[----:B------:R-:W0:Y:S01]  /*17e0*/  LDS R39, [R16+0x20] ;  /* 0x0000200010277984 */ /* 0x000e220000000800 */
[----:B------:R-:W-:Y:S01]  /*17f0*/  BSSY.RECONVERGENT B2, `(.L_x_41) ;  /* 0x0000027000027945 */ /* 0x000fe20003800200 */
[----:B0-----:R-:W-:-:S13]  /*1800*/  FSETP.GT.AND P1, PT, |R39|, 1.0000000116860974231e-07, PT ;  /* 0x33d6bf952700780b */ /* 0x001fda0003f24200 */
[----:B------:R-:W-:Y:S05]  /*1810*/  @!P1 BRA `(.L_x_42) ;  /* 0x0000000000909947 */ /* 0x000fea0003800000 */
[----:B------:R-:W0:Y:S01]  /*1820*/  LDS R31, [R16+0x10] ;  /* 0x00001000101f7984 */ /* 0x000e220000000800 */
[----:B------:R-:W-:Y:S01]  /*1830*/  IMAD R30, R12, 0x4, R18 ;  /* 0x000000040c1e7824 */ /* 0x000fe200078e0212 */
[----:B------:R-:W-:Y:S02]  /*1840*/  BSSY.RECONVERGENT B3, `(.L_x_43) ;  /* 0x0000010000037945 */ /* 0x000fe40003800200 */
[----:B------:R-:W2:Y:S04]  /*1850*/  LDS R0, [R16] ;  /* 0x0000000010007984 */ /* 0x000ea80000000800 */
[----:B------:R-:W1:Y:S01]  /*1860*/  LDS R30, [R30+0x30] ;  /* 0x000030001e1e7984 */ /* 0x000e620000000800 */
[----:B0-----:R-:W0:Y:S01]  /*1870*/  MUFU.RCP R2, R31 ;  /* 0x0000001f00027308 */ /* 0x001e220000001000 */
[----:B--2---:R-:W-:-:S07]  /*1880*/  FMUL R0, R39, R0 ;  /* 0x0000000027007220 */ /* 0x004fce0000400000 */
[----:B------:R-:W2:Y:S01]  /*1890*/  FCHK P1, R0, R31 ;  /* 0x0000001f00007302 */ /* 0x000ea20000020000 */
[----:B0-----:R-:W-:-:S04]  /*18a0*/  FFMA R29, -R31, R2, 1 ;  /* 0x3f8000001f1d7423 */ /* 0x001fc80000000102 */
[----:B------:R-:W-:-:S04]  /*18b0*/  FFMA R29, R2, R29, R2 ;  /* 0x0000001d021d7223 */ /* 0x000fc80000000002 */
[----:B------:R-:W-:-:S04]  /*18c0*/  FFMA R2, R0, R29, RZ ;  /* 0x0000001d00027223 */ /* 0x000fc800000000ff */
[----:B------:R-:W-:-:S04]  /*18d0*/  FFMA R28, -R31, R2, R0 ;  /* 0x000000021f1c7223 */ /* 0x000fc80000000100 */
[----:B------:R-:W-:Y:S01]  /*18e0*/  FFMA R2, R29, R28, R2 ;  /* 0x0000001c1d027223 */ /* 0x000fe20000000002 */
[----:B-12---:R-:W-:Y:S06]  /*18f0*/  @!P1 BRA `(.L_x_44) ;  /* 0x0000000000109947 */ /* 0x006fec0003800000 */
[----:B------:R-:W-:Y:S02]  /*1900*/  MOV R37, R31 ;  /* 0x0000001f00257202 */ /* 0x000fe40000000f00 */
[----:B------:R-:W-:-:S07]  /*1910*/  MOV R2, 0x1930 ;  /* 0x0000193000027802 */ /* 0x000fce0000000f00 */
[----:B---34-:R-:W-:Y:S05]  /*1920*/  CALL.REL.NOINC `($__internal_1_$__cuda_sm3x_div_rn_noftz_f32_slowpath) ;  /* 0x0000000c00d87944 */ /* 0x018fea0003c00000 */
[----:B------:R-:W-:-:S07]  /*1930*/  IMAD.MOV.U32 R2, RZ, RZ, R0 ;  /* 0x000000ffff027224 */ /* 0x000fce00078e0000 */
.L_x_44:
[----:B------:R-:W-:Y:S05]  /*1940*/  BSYNC.RECONVERGENT B3 ;  /* 0x0000000000037941 */ /* 0x000fea0003800200 */
.L_x_43:
        /* <DEDUP_REMOVED lines=15> */
.L_x_46:
[----:B------:R-:W-:Y:S05]  /*1a40*/  BSYNC.RECONVERGENT B3 ;  /* 0x0000000000037941 */ /* 0x000fea0003800200 */
.L_x_45:
[----:B------:R-:W-:-:S07]  /*1a50*/  FADD R27, R27, -R0 ;  /* 0x800000001b1b7221 */ /* 0x000fce0000000000 */
.L_x_42:
[----:B------:R-:W-:Y:S05]  /*1a60*/  BSYNC.RECONVERGENT B2 ;  /* 0x0000000000027941 */ /* 0x000fea0003800200 */
.L_x_41:
[----:B------:R-:W0:Y:S08]  /*1a70*/  S2UR UR7, SR_CgaCtaId ;  /* 0x00000000000779c3 */ /* 0x000e300000008800 */
[----:B------:R-:W-:Y:S06]  /*1a80*/  BAR.SYNC.DEFER_BLOCKING 0x0 ;  /* 0x0000000000007b1d */ /* 0x000fec0000010000 */
[----:B------:R-:W-:Y:S01]  /*1a90*/  UMOV UR6, 0x400 ;  /* 0x0000040000067882 */ /* 0x000fe20000000000 */
[----:B------:R-:W-:Y:S01]  /*1aa0*/  BSSY.RECONVERGENT B2, `(.L_x_47) ;  /* 0x0000033000027945 */ /* 0x000fe20003800200 */
[----:B0-----:R-:W-:-:S06]  /*1ab0*/  ULEA UR6, UR7, UR6, 0x18 ;  /* 0x0000000607067291 */ /* 0x001fcc000f8ec0ff */
[----:B------:R-:W-:-:S05]  /*1ac0*/  LEA R0, R7, UR6, 0x2 ;  /* 0x0000000607007c11 */ /* 0x000fca000f8e10ff */
[----:B------:R-:W-:Y:S04]  /*1ad0*/  STS [R0], R21 ;  /* 0x0000001500007388 */ /* 0x000fe80000000800 */
[----:B-1----:R-:W-:Y:S04]  /*1ae0*/  STS [R0+0x10], R25 ;  /* 0x0000101900007388 */ /* 0x002fe80000000800 */
[----:B------:R-:W-:Y:S04]  /*1af0*/  STS [R0+0x20], R26 ;  /* 0x0000201a00007388 */ /* 0x000fe80000000800 */
[----:B------:R-:W-:Y:S04]  /*1b00*/  STS [R20+0x30], R27 ;  /* 0x0000301b14007388 */ /* 0x000fe80000000800 */
[----:B------:R-:W-:Y:S01]  /*1b10*/  STS [R0+0x50], R24 ;  /* 0x0000501800007388 */ /* 0x000fe20000000800 */
[----:B------:R-:W-:Y:S06]  /*1b20*/  BAR.SYNC.DEFER_BLOCKING 0x0 ;  /* 0x0000000000007b1d */ /* 0x000fec0000010000 */
[----:B------:R-:W0:Y:S04]  /*1b30*/  LDS R32, [R6] ;  /* 0x0000000006207984 */ /* 0x000e280000000800 */
[----:B------:R1:W2:Y:S04]  /*1b40*/  LDS R30, [R19] ;  /* 0x00000000131e7984 */ /* 0x0002a80000000800 */
[----:B------:R1:W1:Y:S01]  /*1b50*/  LDS R31, [R6+0x10] ;  /* 0x00001000061f7984 */ /* 0x0002620000000800 */
[----:B0-----:R-:W-:-:S13]  /*1b60*/  FSETP.GT.AND P1, PT, |R32|, 1.0000000116860974231e-07, PT ;  /* 0x33d6bf952000780b */ /* 0x001fda0003f24200 */
[----:B-12---:R-:W-:Y:S05]  /*1b70*/  @!P1 BRA `(.L_x_48) ;  /* 0x0000000000949947 */ /* 0x006fea0003800000 */
[C---:B------:R-:W-:Y:S01]  /*1b80*/  LEA R20, R13.reuse, UR6, 0x2 ;  /* 0x000000060d147c11 */ /* 0x040fe2000f8e10ff */
[----:B------:R-:W0:Y:S01]  /*1b90*/  LDS R21, [R6+0x20] ;  /* 0x0000200006157984 */ /* 0x000e220000000800 */
[----:B------:R-:W-:Y:S01]  /*1ba0*/  LEA R19, R13, R18, 0x2 ;  /* 0x000000120d137211 */ /* 0x000fe200078e10ff */
[----:B------:R-:W-:Y:S03]  /*1bb0*/  BSSY.RECONVERGENT B3, `(.L_x_49) ;  /* 0x0000010000037945 */ /* 0x000fe60003800200 */
[----:B------:R-:W1:Y:S04]  /*1bc0*/  LDS R20, [R20+0xc] ;  /* 0x00000c0014147984 */ /* 0x000e680000000800 */
[----:B------:R-:W2:Y:S01]  /*1bd0*/  LDS R19, [R19+0x2c] ;  /* 0x00002c0013137984 */ /* 0x000ea20000000800 */
[----:B0-----:R-:W-:Y:S01]  /*1be0*/  FMUL R0, R32, R21 ;  /* 0x0000001520007220 */ /* 0x001fe20000400000 */
[----:B-1----:R-:W0:Y:S08]  /*1bf0*/  MUFU.RCP R25, R20 ;  /* 0x0000001400197308 */ /* 0x002e300000001000 */
[----:B------:R-:W1:Y:S01]  /*1c00*/  FCHK P1, R0, R20 ;  /* 0x0000001400007302 */ /* 0x000e620000020000 */
[----:B0-----:R-:W-:-:S04]  /*1c10*/  FFMA R2, -R20, R25, 1 ;  /* 0x3f80000014027423 */ /* 0x001fc80000000119 */
[----:B------:R-:W-:-:S04]  /*1c20*/  FFMA R25, R25, R2, R25 ;  /* 0x0000000219197223 */ /* 0x000fc80000000019 */
[----:B------:R-:W-:-:S04]  /*1c30*/  FFMA R2, R0, R25, RZ ;  /* 0x0000001900027223 */ /* 0x000fc800000000ff */
[----:B------:R-:W-:-:S04]  /*1c40*/  FFMA R21, -R20, R2, R0 ;  /* 0x0000000214157223 */ /* 0x000fc80000000100 */
[----:B------:R-:W-:Y:S01]  /*1c50*/  FFMA R2, R25, R21, R2 ;  /* 0x0000001519027223 */ /* 0x000fe20000000002 */
[----:B-12---:R-:W-:Y:S06]  /*1c60*/  @!P1 BRA `(.L_x_50) ;  /* 0x0000000000109947 */ /* 0x006fec0003800000 */
[----:B------:R-:W-:Y:S01]  /*1c70*/  IMAD.MOV.U32 R37, RZ, RZ, R20 ;  /* 0x000000ffff257224 */ /* 0x000fe200078e0014 */
[----:B------:R-:W-:-:S07]  /*1c80*/  MOV R2, 0x1ca0 ;  /* 0x00001ca000027802 */ /* 0x000fce0000000f00 */
[----:B---34-:R-:W-:Y:S05]  /*1c90*/  CALL.REL.NOINC `($__internal_1_$__cuda_sm3x_div_rn_noftz_f32_slowpath) ;  /* 0x0000000800fc7944 */ /* 0x018fea0003c00000 */
[----:B------:R-:W-:-:S07]  /*1ca0*/  MOV R2, R0 ;  /* 0x0000000000027202 */ /* 0x000fce0000000f00 */
.L_x_50:
[----:B------:R-:W-:Y:S05]  /*1cb0*/  BSYNC.RECONVERGENT B3 ;  /* 0x0000000000037941 */ /* 0x000fea0003800200 */
.L_x_49:
        /* <DEDUP_REMOVED lines=15> */
.L_x_52:
[----:B------:R-:W-:Y:S05]  /*1db0*/  BSYNC.RECONVERGENT B3 ;  /* 0x0000000000037941 */ /* 0x000fea0003800200 */
.L_x_51:
[----:B------:R-:W-:-:S07]  /*1dc0*/  FADD R30, R30, -R0 ;  /* 0x800000001e1e7221 */ /* 0x000fce0000000000 */
.L_x_48:
[----:B------:R-:W-:Y:S05]  /*1dd0*/  BSYNC.RECONVERGENT B2 ;  /* 0x0000000000027941 */ /* 0x000fea0003800200 */
.L_x_47:
[----:B------:R-:W0:Y:S01]  /*1de0*/  LDS R24, [R16+0x20] ;  /* 0x0000200010187984 */ /* 0x000e220000000800 */
[----:B------:R-:W-:Y:S01]  /*1df0*/  BSSY.RECONVERGENT B2, `(.L_x_53) ;  /* 0x0000027000027945 */ /* 0x000fe20003800200 */
[----:B0-----:R-:W-:-:S13]  /*1e00*/  FSETP.GT.AND P1, PT, |R24|, 1.0000000116860974231e-07, PT ;  /* 0x33d6bf951800780b */ /* 0x001fda0003f24200 */
[----:B------:R-:W-:Y:S05]  /*1e10*/  @!P1 BRA `(.L_x_54) ;  /* 0x0000000000909947 */ /* 0x000fea0003800000 */
[----:B------:R-:W0:Y:S01]  /*1e20*/  LDS R20, [R16+0x10] ;  /* 0x0000100010147984 */ /* 0x000e220000000800 */
[----:B------:R-:W-:Y:S01]  /*1e30*/  IMAD R19, R12, 0x4, R18 ;  /* 0x000000040c137824 */ /* 0x000fe200078e0212 */
[----:B------:R-:W-:Y:S02]  /*1e40*/  BSSY.RECONVERGENT B3, `(.L_x_55) ;  /* 0x0000010000037945 */ /* 0x000fe40003800200 */
[----:B------:R-:W1:Y:S04]  /*1e50*/  LDS R21, [R16] ;  /* 0x0000000010157984 */ /* 0x000e680000000800 */
[----:B------:R-:W2:Y:S01]  /*1e60*/  LDS R19, [R19+0x30] ;  /* 0x0000300013137984 */ /* 0x000ea20000000800 */
[----:B0-----:R-:W0:Y:S01]  /*1e70*/  MUFU.RCP R25, R20 ;  /* 0x0000001400197308 */ /* 0x001e220000001000 */
[----:B-1----:R-:W-:-:S07]  /*1e80*/  FMUL R0, R24, R21 ;  /* 0x0000001518007220 */ /* 0x002fce0000400000 */
[----:B------:R-:W1:Y:S01]  /*1e90*/  FCHK P1, R0, R20 ;  /* 0x0000001400007302 */ /* 0x000e620000020000 */
        /* <DEDUP_REMOVED lines=10> */
.L_x_56:
[----:B------:R-:W-:Y:S05]  /*1f40*/  BSYNC.RECONVERGENT B3 ;  /* 0x0000000000037941 */ /* 0x000fea0003800200 */
.L_x_55:
        /* <DEDUP_REMOVED lines=15> */
.L_x_58:
[----:B------:R-:W-:Y:S05]  /*2040*/  BSYNC.RECONVERGENT B3 ;  /* 0x0000000000037941 */ /* 0x000fea0003800200 */
.L_x_57:
[----:B------:R-:W-:-:S07]  /*2050*/  FADD R30, R30, -R0 ;  /* 0x800000001e1e7221 */ /* 0x000fce0000000000 */
.L_x_54:
[----:B------:R-:W-:Y:S05]  /*2060*/  BSYNC.RECONVERGENT B2 ;  /* 0x0000000000027941 */ /* 0x000fea0003800200 */
.L_x_53:
[----:B------:R-:W0:Y:S01]  /*2070*/  MUFU.RCP R0, R31 ;  /* 0x0000001f00007308 */ /* 0x000e220000001000 */
[----:B------:R-:W-:Y:S06]  /*2080*/  BAR.SYNC.DEFER_BLOCKING 0x0 ;  /* 0x0000000000007b1d */ /* 0x000fec0000010000 */
[----:B------:R-:W-:Y:S01]  /*2090*/  BSSY.RECONVERGENT B2, `(.L_x_59) ;  /* 0x000000c000027945 */ /* 0x000fe20003800200 */
[----:B------:R-:W1:Y:S01]  /*20a0*/  FCHK P1, R30, R31 ;  /* 0x0000001f1e007302 */ /* 0x000e620000020000 */
[----:B0-----:R-:W-:-:S04]  /*20b0*/  FFMA R19, R0, -R31, 1 ;  /* 0x3f80000000137423 */ /* 0x001fc8000000081f */
[----:B------:R-:W-:-:S04]  /*20c0*/  FFMA R19, R0, R19, R0 ;  /* 0x0000001300137223 */ /* 0x000fc80000000000 */
[----:B------:R-:W-:-:S04]  /*20d0*/  FFMA R21, R19, R30, RZ ;  /* 0x0000001e13157223 */ /* 0x000fc800000000ff */
[----:B------:R-:W-:-:S04]  /*20e0*/  FFMA R0, R21, -R31, R30 ;  /* 0x8000001f15007223 */ /* 0x000fc8000000001e */
[----:B------:R-:W-:Y:S01]  /*20f0*/  FFMA R0, R19, R0, R21 ;  /* 0x0000000013007223 */ /* 0x000fe20000000015 */
[----:B-1----:R-:W-:Y:S06]  /*2100*/  @!P1 BRA `(.L_x_60) ;  /* 0x0000000000109947 */ /* 0x002fec0003800000 */
[----:B------:R-:W-:Y:S01]  /*2110*/  MOV R0, R30 ;  /* 0x0000001e00007202 */ /* 0x000fe20000000f00 */
[----:B------:R-:W-:Y:S01]  /*2120*/  IMAD.MOV.U32 R37, RZ, RZ, R31 ;  /* 0x000000ffff257224 */ /* 0x000fe200078e001f */
[----:B------:R-:W-:-:S07]  /*2130*/  MOV R2, 0x2150 ;  /* 0x0000215000027802 */ /* 0x000fce0000000f00 */
[----:B---34-:R-:W-:Y:S05]  /*2140*/  CALL.REL.NOINC `($__internal_1_$__cuda_sm3x_div_rn_noftz_f32_slowpath) ;  /* 0x0000000400d07944 */ /* 0x018fea0003c00000 */
.L_x_60:
[----:B------:R-:W-:Y:S05]  /*2150*/  BSYNC.RECONVERGENT B2 ;  /* 0x0000000000027941 */ /* 0x000fea0003800200 */
.L_x_59:
[----:B------:R-:W0:Y:S01]  /*2160*/  LDS R19, [R6+0x50] ;  /* 0x0000500006137984 */ /* 0x000e220000000800 */
[----:B------:R-:W1:Y:S08]  /*2170*/  @P0 LDC R2, c[0x0][0x38c] ;  /* 0x0000e300ff020b82 */ /* 0x000e700000000800 */
[----:B------:R-:W2:Y:S01]  /*2180*/  @P0 LDC R20, c[0x0][0x390] ;  /* 0x0000e400ff140b82 */ /* 0x000ea20000000800 */
[----:B0-----:R-:W-:-:S05]  /*2190*/  LEA R19, R19, R18, 0x2 ;  /* 0x0000001213137211 */ /* 0x001fca00078e10ff */
[----:B------:R0:W-:Y:S02]  /*21a0*/  STS [R19+0x30], R0 ;  /* 0x0000300013007388 */ /* 0x0001e40000000800 */
[----:B------:R-:W-:Y:S06]  /*21b0*/  BAR.SYNC.DEFER_BLOCKING 0x0 ;  /* 0x0000000000007b1d */ /* 0x000fec0000010000 */
[----:B-1----:R0:W-:Y:S04]  /*21c0*/  @P0 STS [R17+UR8+0x30], R2 ;  /* 0x0000300211000988 */ /* 0x0021e80008000808 */
[----:B--2---:R0:W-:Y:S01]  /*21d0*/  @P0 STS [R17+UR8+0x3c], R20 ;  /* 0x00003c1411000988 */ /* 0x0041e20008000808 */
[----:B------:R-:W-:Y:S06]  /*21e0*/  BAR.SYNC.DEFER_BLOCKING 0x0 ;  /* 0x0000000000007b1d */ /* 0x000fec0000010000 */
[----:B------:R-:W-:Y:S05]  /*21f0*/  @P3 BRA `(.L_x_61) ;  /* 0xffffffe4004c3947 */ /* 0x000fea000383ffff */
.L_x_5:
[----:B------:R-:W0:Y:S02]  /*2200*/  LDC R5, c[0x0][0x394] ;  /* 0x0000e500ff057b82 */ /* 0x000e240000000800 */
[----:B0-----:R-:W-:-:S04]  /*2210*/  LEA.HI R0, R5, R5, RZ, 0x1 ;  /* 0x0000000505007211 */ /* 0x001fc800078f08ff */
[----:B------:R-:W-:-:S05]  /*2220*/  LOP3.LUT R0, R0, 0xffffffe, RZ, 0xc0, !PT ;  /* 0x0ffffffe00007812 */ /* 0x000fca00078ec0ff */
[----:B------:R-:W-:-:S05]  /*2230*/  IMAD.IADD R5, R5, 0x1, -R0 ;  /* 0x0000000105057824 */ /* 0x000fca00078e0a00 */
[----:B------:R-:W-:Y:S02]  /*2240*/  LEA R9, R5, R6, 0x4 ;  /* 0x0000000605097211 */ /* 0x000fe400078e20ff */
[----:B----4-:R-:W0:Y:S04]  /*2250*/  LDC.64 R6, c[0x0][0x3a0] ;  /* 0x0000e800ff067b82 */ /* 0x010e280000000a00 */
[----:B------:R-:W1:Y:S01]  /*2260*/  LDS R9, [R9+0x30] ;  /* 0x0000300009097984 */ /* 0x000e620000000800 */
[----:B0-----:R-:W-:-:S04]  /*2270*/  IMAD.WIDE.U32 R4, R4, 0x10, R6 ;  /* 0x0000001004047825 */ /* 0x001fc800078e0006 */
[----:B------:R-:W-:Y:S01]  /*2280*/  IMAD.WIDE.U32 R4, R3, 0x4, R4 ;  /* 0x0000000403047825 */ /* 0x000fe200078e0004 */
[----:B-1----:R-:W-:Y:S04]  /*2290*/  STG.E desc[UR10][R22.64], R9 ;  /* 0x0000000916007986 */ /* 0x002fe8000c10190a */
[----:B------:R-:W-:Y:S01]  /*22a0*/  STG.E desc[UR10][R4.64], R9 ;  /* 0x0000000904007986 */ /* 0x000fe2000c10190a */
[----:B------:R-:W-:Y:S05]  /*22b0*/  EXIT ;  /* 0x000000000000794d */ /* 0x000fea0003800000 */
        .weak           $__internal_0_$__cuda_sm20_div_rn_f64_full
        .type           $__internal_0_$__cuda_sm20_div_rn_f64_full,@function
        .size           $__internal_0_$__cuda_sm20_div_rn_f64_full,($__internal_1_$__cuda_sm3x_div_rn_noftz_f32_slowpath - $__internal_0_$__cuda_sm20_div_rn_f64_full)
$__internal_0_$__cuda_sm20_div_rn_f64_full:
[C---:B------:R-:W-:Y:S01]  /*22c0*/  FSETP.GEU.AND P0, PT, |R13|.reuse, 1.469367938527859385e-39, PT ;  /* 0x001000000d00780b */ /* 0x040fe20003f0e200 */
[----:B------:R-:W-:Y:S01]  /*22d0*/  IMAD.MOV.U32 R5, RZ, RZ, 0x1ca00000 ;  /* 0x1ca00000ff057424 */ /* 0x000fe200078e00ff */
[C---:B------:R-:W-:Y:S02]  /*22e0*/  LOP3.LUT R10, R13.reuse, 0x800fffff, RZ, 0xc0, !PT ;  /* 0x800fffff0d0a7812 */ /* 0x040fe400078ec0ff */
[----:B------:R-:W-:Y:S02]  /*22f0*/  MOV R18, 0x1 ;  /* 0x0000000100127802 */ /* 0x000fe40000000f00 */
[----:B------:R-:W-:Y:S01]  /*2300*/  LOP3.LUT R11, R10, 0x3ff00000, RZ, 0xfc, !PT ;  /* 0x3ff000000a0b7812 */ /* 0x000fe200078efcff */
[----:B------:R-:W-:Y:S01]  /*2310*/  IMAD.MOV.U32 R10, RZ, RZ, R12 ;  /* 0x000000ffff0a7224 */ /* 0x000fe200078e000c */
[----:B------:R-:W-:-:S05]  /*2320*/  LOP3.LUT R7, R13, 0x7ff00000, RZ, 0xc0, !PT ;  /* 0x7ff000000d077812 */ /* 0x000fca00078ec0ff */
[----:B------:R-:W-:-:S06]  /*2330*/  @!P0 DMUL R10, R12, 8.98846567431157953865e+307 ;  /* 0x7fe000000c0a8828 */ /* 0x000fcc0000000000 */
[----:B------:R-:W0:Y:S02]  /*2340*/  MUFU.RCP64H R19, R11 ;  /* 0x0000000b00137308 */ /* 0x000e240000001800 */
[----:B0-----:R-:W-:-:S08]  /*2350*/  DFMA R20, R18, -R10, 1 ;  /* 0x3ff000001214742b */ /* 0x001fd0000000080a */
[----:B------:R-:W-:-:S08]  /*2360*/  DFMA R20, R20, R20, R20 ;  /* 0x000000141414722b */ /* 0x000fd00000000014 */
[----:B------:R-:W-:Y:S01]  /*2370*/  DFMA R20, R18, R20, R18 ;  /* 0x000000141214722b */ /* 0x000fe20000000012 */
[----:B------:R-:W-:Y:S01]  /*2380*/  MOV R19, R15 ;  /* 0x0000000f00137202 */ /* 0x000fe20000000f00 */
[----:B------:R-:W-:-:S03]  /*2390*/  IMAD.MOV.U32 R18, RZ, RZ, R14 ;  /* 0x000000ffff127224 */ /* 0x000fc600078e000e */
[----:B------:R-:W-:-:S03]  /*23a0*/  LOP3.LUT R28, R19, 0x7ff00000, RZ, 0xc0, !PT ;  /* 0x7ff00000131c7812 */ /* 0x000fc600078ec0ff */
[C---:B------:R-:W-:Y:S01]  /*23b0*/  DFMA R24, R20.reuse, -R10, 1 ;  /* 0x3ff000001418742b */ /* 0x040fe2000000080a */
[----:B------:R-:W-:Y:S02]  /*23c0*/  MOV R14, R18 ;  /* 0x00000012000e7202 */ /* 0x000fe40000000f00 */
[----:B------:R-:W-:Y:S02]  /*23d0*/  ISETP.GE.U32.AND P1, PT, R28, R7, PT ;  /* 0x000000071c00720c */ /* 0x000fe40003f26070 */
[----:B------:R-:W-:Y:S02]  /*23e0*/  MOV R30, R28 ;  /* 0x0000001c001e7202 */ /* 0x000fe40000000f00 */
[----:B------:R-:W-:Y:S01]  /*23f0*/  SEL R15, R5, 0x63400000, !P1 ;  /* 0x63400000050f7807 */ /* 0x000fe20004800000 */
[----:B------:R-:W-:Y:S01]  /*2400*/  DFMA R20, R20, R24, R20 ;  /* 0x000000181414722b */ /* 0x000fe20000000014 */
[----:B------:R-:W-:Y:S02]  /*2410*/  FSETP.GEU.AND P1, PT, |R19|, 1.469367938527859385e-39, PT ;  /* 0x001000001300780b */ /* 0x000fe40003f2e200 */
[----:B------:R-:W-:-:S11]  /*2420*/  LOP3.LUT R15, R15, 0x800fffff, R19, 0xf8, !PT ;  /* 0x800fffff0f0f7812 */ /* 0x000fd600078ef813 */
[----:B------:R-:W-:Y:S05]  /*2430*/  @P1 BRA `(.L_x_62) ;  /* 0x0000000000201947 */ /* 0x000fea0003800000 */
[----:B------:R-:W-:Y:S01]  /*2440*/  LOP3.LUT R17, R13, 0x7ff00000, RZ, 0xc0, !PT ;  /* 0x7ff000000d117812 */ /* 0x000fe200078ec0ff */
[----:B------:R-:W-:-:S03]  /*2450*/  IMAD.MOV.U32 R24, RZ, RZ, RZ ;  /* 0x000000ffff187224 */ /* 0x000fc600078e00ff */
[----:B------:R-:W-:-:S04]  /*2460*/  ISETP.GE.U32.AND P1, PT, R28, R17, PT ;  /* 0x000000111c00720c */ /* 0x000fc80003f26070 */
[----:B------:R-:W-:-:S04]  /*2470*/  SEL R17, R5, 0x63400000, !P1 ;  /* 0x6340000005117807 */ /* 0x000fc80004800000 */
[----:B------:R-:W-:-:S04]  /*2480*/  LOP3.LUT R17, R17, 0x80000000, R19, 0xf8, !PT ;  /* 0x8000000011117812 */ /* 0x000fc800078ef813 */
[----:B------:R-:W-:-:S06]  /*2490*/  LOP3.LUT R25, R17, 0x100000, RZ, 0xfc, !PT ;  /* 0x0010000011197812 */ /* 0x000fcc00078efcff */
[----:B------:R-:W-:-:S10]  /*24a0*/  DFMA R14, R14, 2, -R24 ;  /* 0x400000000e0e782b */ /* 0x000fd40000000818 */
[----:B------:R-:W-:-:S07]  /*24b0*/  LOP3.LUT R30, R15, 0x7ff00000, RZ, 0xc0, !PT ;  /* 0x7ff000000f1e7812 */ /* 0x000fce00078ec0ff */
.L_x_62:
[----:B------:R-:W-:Y:S01]  /*24c0*/  @!P0 LOP3.LUT R7, R11, 0x7ff00000, RZ, 0xc0, !PT ;  /* 0x7ff000000b078812 */ /* 0x000fe200078ec0ff */
[----:B------:R-:W-:Y:S01]  /*24d0*/  DMUL R24, R20, R14 ;  /* 0x0000000e14187228 */ /* 0x000fe20000000000 */
[----:B------:R-:W-:Y:S02]  /*24e0*/  IADD3 R17, PT, PT, R30, -0x1, RZ ;  /* 0xffffffff1e117810 */ /* 0x000fe40007ffe0ff */
[----:B------:R-:W-:Y:S02]  /*24f0*/  IADD3 R29, PT, PT, R7, -0x1, RZ ;  /* 0xffffffff071d7810 */ /* 0x000fe40007ffe0ff */
[----:B------:R-:W-:-:S03]  /*2500*/  ISETP.GT.U32.AND P0, PT, R17, 0x7feffffe, PT ;  /* 0x7feffffe1100780c */ /* 0x000fc60003f04070 */
[----:B------:R-:W-:Y:S01]  /*2510*/  DFMA R26, R24, -R10, R14 ;  /* 0x8000000a181a722b */ /* 0x000fe2000000000e */
[----:B------:R-:W-:-:S07]  /*2520*/  ISETP.GT.U32.OR P0, PT, R29, 0x7feffffe, P0 ;  /* 0x7feffffe1d00780c */ /* 0x000fce0000704470 */
[----:B------:R-:W-:-:S06]  /*2530*/  DFMA R20, R20, R26, R24 ;  /* 0x0000001a1414722b */ /* 0x000fcc0000000018 */
[----:B------:R-:W-:Y:S05]  /*2540*/  @P0 BRA `(.L_x_63) ;  /* 0x00000000006c0947 */ /* 0x000fea0003800000 */
[----:B------:R-:W-:-:S04]  /*2550*/  LOP3.LUT R17, R13, 0x7ff00000, RZ, 0xc0, !PT ;  /* 0x7ff000000d117812 */ /* 0x000fc800078ec0ff */
[CC--:B------:R-:W-:Y:S02]  /*2560*/  VIADDMNMX R7, R28.reuse, -R17.reuse, 0xb9600000, !PT ;  /* 0xb96000001c077446 */ /* 0x0c0fe40007800911 */
[----:B------:R-:W-:Y:S02]  /*2570*/  ISETP.GE.U32.AND P0, PT, R28, R17, PT ;  /* 0x000000111c00720c */ /* 0x000fe40003f06070 */
[----:B------:R-:W-:Y:S02]  /*2580*/  VIMNMX R7, PT, PT, R7, 0x46a00000, PT ;  /* 0x46a0000007077848 */ /* 0x000fe40003fe0100 */
[----:B------:R-:W-:-:S05]  /*2590*/  SEL R18, R5, 0x63400000, !P0 ;  /* 0x6340000005127807 */ /* 0x000fca0004000000 */
[----:B------:R-:W-:Y:S01]  /*25a0*/  IMAD.IADD R7, R7, 0x1, -R18 ;  /* 0x0000000107077824 */ /* 0x000fe200078e0a12 */
[----:B------:R-:W-:-:S04]  /*25b0*/  MOV R18, RZ ;  /* 0x000000ff00127202 */ /* 0x000fc80000000f00 */
[----:B------:R-:W-:-:S06]  /*25c0*/  IADD3 R19, PT, PT, R7, 0x7fe00000, RZ ;  /* 0x7fe0000007137810 */ /* 0x000fcc0007ffe0ff */
[----:B------:R-:W-:-:S10]  /*25d0*/  DMUL R24, R20, R18 ;  /* 0x0000001214187228 */ /* 0x000fd40000000000 */
[----:B------:R-:W-:-:S13]  /*25e0*/  FSETP.GTU.AND P0, PT, |R25|, 1.469367938527859385e-39, PT ;  /* 0x001000001900780b */ /* 0x000fda0003f0c200 */
[----:B------:R-:W-:Y:S05]  /*25f0*/  @P0 BRA `(.L_x_64) ;  /* 0x0000000000940947 */ /* 0x000fea0003800000 */
[----:B------:R-:W-:Y:S01]  /*2600*/  DFMA R10, R20, -R10, R14 ;  /* 0x8000000a140a722b */ /* 0x000fe2000000000e */
[----:B------:R-:W-:-:S09]  /*2610*/  IMAD.MOV.U32 R18, RZ, RZ, RZ ;  /* 0x000000ffff127224 */ /* 0x000fd200078e00ff */
[C---:B------:R-:W-:Y:S02]  /*2620*/  FSETP.NEU.AND P0, PT, R11.reuse, RZ, PT ;  /* 0x000000ff0b00720b */ /* 0x040fe40003f0d000 */
[----:B------:R-:W-:-:S04]  /*2630*/  LOP3.LUT R13, R11, 0x80000000, R13, 0x48, !PT ;  /* 0x800000000b0d7812 */ /* 0x000fc800078e480d */
[----:B------:R-:W-:-:S07]  /*2640*/  LOP3.LUT R19, R13, R19, RZ, 0xfc, !PT ;  /* 0x000000130d137212 */ /* 0x000fce00078efcff */
[----:B------:R-:W-:Y:S05]  /*2650*/  @!P0 BRA `(.L_x_64) ;  /* 0x00000000007c8947 */ /* 0x000fea0003800000 */
[C---:B------:R-:W-:Y:S01]  /*2660*/  IADD3 R11, PT, PT, -R7.reuse, RZ, RZ ;  /* 0x000000ff070b7210 */ /* 0x040fe20007ffe1ff */
[----:B------:R-:W-:Y:S01]  /*2670*/  DMUL.RP R18, R20, R18 ;  /* 0x0000001214127228 */ /* 0x000fe20000008000 */
[----:B------:R-:W-:Y:S02]  /*2680*/  MOV R10, RZ ;  /* 0x000000ff000a7202 */ /* 0x000fe40000000f00 */
[----:B------:R-:W-:-:S04]  /*2690*/  IADD3 R7, PT, PT, -R7, -0x43300000, RZ ;  /* 0xbcd0000007077810 */ /* 0x000fc80007ffe1ff */
[----:B------:R-:W-:-:S03]  /*26a0*/  DFMA R10, R24, -R10, R20 ;  /* 0x8000000a180a722b */ /* 0x000fc60000000014 */
[----:B------:R-:W-:-:S07]  /*26b0*/  LOP3.LUT R13, R19, R13, RZ, 0x3c, !PT ;  /* 0x0000000d130d7212 */ /* 0x000fce00078e3cff */
[----:B------:R-:W-:-:S04]  /*26c0*/  FSETP.NEU.AND P0, PT, |R11|, R7, PT ;  /* 0x000000070b00720b */ /* 0x000fc80003f0d200 */
[----:B------:R-:W-:Y:S02]  /*26d0*/  FSEL R24, R18, R24, !P0 ;  /* 0x0000001812187208 */ /* 0x000fe40004000000 */
[----:B------:R-:W-:Y:S01]  /*26e0*/  FSEL R25, R13, R25, !P0 ;  /* 0x000000190d197208 */ /* 0x000fe20004000000 */
[----:B------:R-:W-:Y:S06]  /*26f0*/  BRA `(.L_x_64) ;  /* 0x0000000000547947 */ /* 0x000fec0003800000 */
.L_x_63:
[----:B------:R-:W-:-:S14]  /*2700*/  DSETP.NAN.AND P0, PT, R18, R18, PT ;  /* 0x000000121200722a */ /* 0x000fdc0003f08000 */
[----:B------:R-:W-:Y:S05]  /*2710*/  @P0 BRA `(.L_x_65) ;  /* 0x0000000000440947 */ /* 0x000fea0003800000 */
[----:B------:R-:W-:-:S14]  /*2720*/  DSETP.NAN.AND P0, PT, R12, R12, PT ;  /* 0x0000000c0c00722a */ /* 0x000fdc0003f08000 */
[----:B------:R-:W-:Y:S05]  /*2730*/  @P0 BRA `(.L_x_66) ;  /* 0x0000000000300947 */ /* 0x000fea0003800000 */
[----:B------:R-:W-:Y:S01]  /*2740*/  ISETP.NE.AND P0, PT, R30, R7, PT ;  /* 0x000000071e00720c */ /* 0x000fe20003f05270 */
[----:B------:R-:W-:Y:S01]  /*2750*/  IMAD.MOV.U32 R24, RZ, RZ, 0x0 ;  /* 0x00000000ff187424 */ /* 0x000fe200078e00ff */
[----:B------:R-:W-:-:S11]  /*2760*/  MOV R25, 0xfff80000 ;  /* 0xfff8000000197802 */ /* 0x000fd60000000f00 */
[----:B------:R-:W-:Y:S05]  /*2770*/  @!P0 BRA `(.L_x_64) ;  /* 0x0000000000348947 */ /* 0x000fea0003800000 */
[----:B------:R-:W-:Y:S02]  /*2780*/  ISETP.NE.AND P0, PT, R30, 0x7ff00000, PT ;  /* 0x7ff000001e00780c */ /* 0x000fe40003f05270 */
[----:B------:R-:W-:Y:S02]  /*2790*/  LOP3.LUT R25, R19, 0x80000000, R13, 0x48, !PT ;  /* 0x8000000013197812 */ /* 0x000fe400078e480d */
[----:B------:R-:W-:-:S13]  /*27a0*/  ISETP.EQ.OR P0, PT, R7, RZ, !P0 ;  /* 0x000000ff0700720c */ /* 0x000fda0004702670 */
[----:B------:R-:W-:Y:S02]  /*27b0*/  @P0 LOP3.LUT R5, R25, 0x7ff00000, RZ, 0xfc, !PT ;  /* 0x7ff0000019050812 */ /* 0x000fe400078efcff */
[----:B------:R-:W-:Y:S01]  /*27c0*/  @!P0 MOV R24, RZ ;  /* 0x000000ff00188202 */ /* 0x000fe20000000f00 */
[----:B------:R-:W-:Y:S01]  /*27d0*/  @P0 IMAD.MOV.U32 R24, RZ, RZ, RZ ;  /* 0x000000ffff180224 */ /* 0x000fe200078e00ff */
[----:B------:R-:W-:Y:S01]  /*27e0*/  @P0 MOV R25, R5 ;  /* 0x0000000500190202 */ /* 0x000fe20000000f00 */
[----:B------:R-:W-:Y:S06]  /*27f0*/  BRA `(.L_x_64) ;  /* 0x0000000000147947 */ /* 0x000fec0003800000 */
.L_x_66:
[----:B------:R-:W-:Y:S02]  /*2800*/  LOP3.LUT R25, R13, 0x80000, RZ, 0xfc, !PT ;  /* 0x000800000d197812 */ /* 0x000fe400078efcff */
[----:B------:R-:W-:Y:S01]  /*2810*/  MOV R24, R12 ;  /* 0x0000000c00187202 */ /* 0x000fe20000000f00 */
[----:B------:R-:W-:Y:S06]  /*2820*/  BRA `(.L_x_64) ;  /* 0x0000000000087947 */ /* 0x000fec0003800000 */
.L_x_65:
[----:B------:R-:W-:Y:S01]  /*2830*/  LOP3.LUT R25, R19, 0x80000, RZ, 0xfc, !PT ;  /* 0x0008000013197812 */ /* 0x000fe200078efcff */
[----:B------:R-:W-:-:S07]  /*2840*/  IMAD.MOV.U32 R24, RZ, RZ, R18 ;  /* 0x000000ffff187224 */ /* 0x000fce00078e0012 */
.L_x_64:
[----:B------:R-:W-:Y:S01]  /*2850*/  IMAD.MOV.U32 R17, RZ, RZ, 0x0 ;  /* 0x00000000ff117424 */ /* 0x000fe200078e00ff */
[----:B------:R-:W-:Y:S02]  /*2860*/  MOV R10, R24 ;  /* 0x00000018000a7202 */ /* 0x000fe40000000f00 */
[----:B------:R-:W-:Y:S01]  /*2870*/  MOV R11, R25 ;  /* 0x00000019000b7202 */ /* 0x000fe20000000f00 */
[----:B------:R-:W-:Y:S06]  /*2880*/  RET.REL.NODEC R16 `(_Z11PDE_diff_k4fffffiPA51_A4_fS1_ii) ;  /* 0xffffffd410dc7950 */ /* 0x000fec0003c3ffff */
        .weak           $__internal_1_$__cuda_sm3x_div_rn_noftz_f32_slowpath
        .type           $__internal_1_$__cuda_sm3x_div_rn_noftz_f32_slowpath,@function
        .size           $__internal_1_$__cuda_sm3x_div_rn_noftz_f32_slowpath,(.L_x_80 - $__internal_1_$__cuda_sm3x_div_rn_noftz_f32_slowpath)
$__internal_1_$__cuda_sm3x_div_rn_noftz_f32_slowpath:
[----:B------:R-:W-:Y:S01]  /*2890*/  SHF.R.U32.HI R28, RZ, 0x17, R37 ;  /* 0x00000017ff1c7819 */ /* 0x000fe20000011625 */
[----:B------:R-:W-:Y:S01]  /*28a0*/  BSSY.RECONVERGENT B0, `(.L_x_67) ;  /* 0x0000062000007945 */ /* 0x000fe20003800200 */
[----:B------:R-:W-:Y:S02]  /*28b0*/  SHF.R.U32.HI R33, RZ, 0x17, R0 ;  /* 0x00000017ff217819 */ /* 0x000fe40000011600 */
[----:B------:R-:W-:Y:S02]  /*28c0*/  LOP3.LUT R28, R28, 0xff, RZ, 0xc0, !PT ;  /* 0x000000ff1c1c7812 */ /* 0x000fe400078ec0ff */
[----:B------:R-:W-:Y:S02]  /*28d0*/  LOP3.LUT R33, R33, 0xff, RZ, 0xc0, !PT ;  /* 0x000000ff21217812 */ /* 0x000fe400078ec0ff */
[----:B------:R-:W-:Y:S02]  /*28e0*/  IADD3 R35, PT, PT, R28, -0x1, RZ ;  /* 0xffffffff1c237810 */ /* 0x000fe40007ffe0ff */
[----:B------:R-:W-:-:S02]  /*28f0*/  IADD3 R36, PT, PT, R33, -0x1, RZ ;  /* 0xffffffff21247810 */ /* 0x000fc40007ffe0ff */
[----:B------:R-:W-:-:S04]  /*2900*/  ISETP.GT.U32.AND P1, PT, R35, 0xfd, PT ;  /* 0x000000fd2300780c */ /* 0x000fc80003f24070 */
[----:B------:R-:W-:-:S13]  /*2910*/  ISETP.GT.U32.OR P1, PT, R36, 0xfd, P1 ;  /* 0x000000fd2400780c */ /* 0x000fda0000f24470 */
[----:B------:R-:W-:Y:S01]  /*2920*/  @!P1 IMAD.MOV.U32 R29, RZ, RZ, RZ ;  /* 0x000000ffff1d9224 */ /* 0x000fe200078e00ff */
[----:B------:R-:W-:Y:S06]  /*2930*/  @!P1 BRA `(.L_x_68) ;  /* 0x00000000005c9947 */ /* 0x000fec0003800000 */
[----:B------:R-:W-:Y:S02]  /*2940*/  FSETP.GTU.FTZ.AND P1, PT, |R0|, +INF , PT ;  /* 0x7f8000000000780b */ /* 0x000fe40003f3c200 */
[----:B------:R-:W-:-:S04]  /*2950*/  FSETP.GTU.FTZ.AND P2, PT, |R37|, +INF , PT ;  /* 0x7f8000002500780b */ /* 0x000fc80003f5c200 */
[----:B------:R-:W-:-:S13]  /*2960*/  PLOP3.LUT P1, PT, P1, P2, PT, 0xf8, 0x8f ;  /* 0x00000000008f781c */ /* 0x000fda0000f25f70 */
[----:B------:R-:W-:Y:S05]  /*2970*/  @P1 BRA `(.L_x_69) ;  /* 0x00000004004c1947 */ /* 0x000fea0003800000 */
[----:B------:R-:W-:-:S13]  /*2980*/  LOP3.LUT P1, RZ, R37, 0x7fffffff, R0, 0xc8, !PT ;  /* 0x7fffffff25ff7812 */ /* 0x000fda000782c800 */
[----:B------:R-:W-:Y:S05]  /*2990*/  @!P1 BRA `(.L_x_70) ;  /* 0x00000004003c9947 */ /* 0x000fea0003800000 */
[C---:B------:R-:W-:Y:S02]  /*29a0*/  FSETP.NEU.FTZ.AND P4, PT, |R0|.reuse, +INF , PT ;  /* 0x7f8000000000780b */ /* 0x040fe40003f9d200 */
[----:B------:R-:W-:Y:S02]  /*29b0*/  FSETP.NEU.FTZ.AND P2, PT, |R37|, +INF , PT ;  /* 0x7f8000002500780b */ /* 0x000fe40003f5d200 */
[----:B------:R-:W-:-:S11]  /*29c0*/  FSETP.NEU.FTZ.AND P1, PT, |R0|, +INF , PT ;  /* 0x7f8000000000780b */ /* 0x000fd60003f3d200 */
[----:B------:R-:W-:Y:S05]  /*29d0*/  @!P2 BRA !P4, `(.L_x_70) ;  /* 0x00000004002ca947 */ /* 0x000fea0006000000 */
[----:B------:R-:W-:-:S04]  /*29e0*/  LOP3.LUT P4, RZ, R0, 0x7fffffff, RZ, 0xc0, !PT ;  /* 0x7fffffff00ff7812 */ /* 0x000fc8000788c0ff */
[----:B------:R-:W-:-:S13]  /*29f0*/  PLOP3.LUT P2, PT, P2, P4, PT, 0x2f, 0xf2 ;  /* 0x0000000000f2781c */ /* 0x000fda0001748577 */
[----:B------:R-:W-:Y:S05]  /*2a00*/  @P2 BRA `(.L_x_71) ;  /* 0x0000000400182947 */ /* 0x000fea0003800000 */
[----:B------:R-:W-:-:S04]  /*2a10*/  LOP3.LUT P2, RZ, R37, 0x7fffffff, RZ, 0xc0, !PT ;  /* 0x7fffffff25ff7812 */ /* 0x000fc8000784c0ff */
[----:B------:R-:W-:-:S13]  /*2a20*/  PLOP3.LUT P1, PT, P1, P2, PT, 0x2f, 0xf2 ;  /* 0x0000000000f2781c */ /* 0x000fda0000f24577 */
[----:B------:R-:W-:Y:S05]  /*2a30*/  @P1 BRA `(.L_x_72) ;  /* 0x0000000400001947 */ /* 0x000fea0003800000 */
[----:B------:R-:W-:Y:S02]  /*2a40*/  ISETP.GE.AND P1, PT, R36, RZ, PT ;  /* 0x000000ff2400720c */ /* 0x000fe40003f26270 */
[----:B------:R-:W-:-:S11]  /*2a50*/  ISETP.GE.AND P2, PT, R35, RZ, PT ;  /* 0x000000ff2300720c */ /* 0x000fd60003f46270 */
[----:B------:R-:W-:Y:S01]  /*2a60*/  @P1 MOV R29, RZ ;  /* 0x000000ff001d1202 */ /* 0x000fe20000000f00 */
[----:B------:R-:W-:Y:S01]  /*2a70*/  @!P1 FFMA R0, R0, 1.84467440737095516160e+19, RZ ;  /* 0x5f80000000009823 */ /* 0x000fe200000000ff */
[----:B------:R-:W-:Y:S01]  /*2a80*/  @!P1 MOV R29, 0xffffffc0 ;  /* 0xffffffc0001d9802 */ /* 0x000fe20000000f00 */
[----:B------:R-:W-:-:S04]  /*2a90*/  @!P2 FFMA R37, R37, 1.84467440737095516160e+19, RZ ;  /* 0x5f8000002525a823 */ /* 0x000fc800000000ff */
[----:B------:R-:W-:-:S07]  /*2aa0*/  @!P2 VIADD R29, R29, 0x40 ;  /* 0x000000401d1da836 */ /* 0x000fce0000000000 */
.L_x_68:
[----:B------:R-:W-:Y:S01]  /*2ab0*/  LEA R40, R28, 0xc0800000, 0x17 ;  /* 0xc08000001c287811 */ /* 0x000fe200078eb8ff */
[----:B------:R-:W-:Y:S01]  /*2ac0*/  BSSY.RECONVERGENT B1, `(.L_x_73) ;  /* 0x0000036000017945 */ /* 0x000fe20003800200 */
[----:B------:R-:W-:Y:S02]  /*2ad0*/  IADD3 R33, PT, PT, R33, -0x7f, RZ ;  /* 0xffffff8121217810 */ /* 0x000fe40007ffe0ff */
[----:B------:R-:W-:-:S03]  /*2ae0*/  IADD3 R40, PT, PT, -R40, R37, RZ ;  /* 0x0000002528287210 */ /* 0x000fc60007ffe1ff */
[----:B------:R-:W-:Y:S01]  /*2af0*/  IMAD R0, R33, -0x800000, R0 ;  /* 0xff80000021007824 */ /* 0x000fe200078e0200 */
[----:B------:R-:W0:Y:S01]  /*2b00*/  MUFU.RCP R36, R40 ;  /* 0x0000002800247308 */ /* 0x000e220000001000 */
[----:B------:R-:W-:-:S04]  /*2b10*/  FADD.FTZ R35, -R40, -RZ ;  /* 0x800000ff28237221 */ /* 0x000fc80000010100 */
[----:B0-----:R-:W-:-:S04]  /*2b20*/  FFMA R37, R36, R35, 1 ;  /* 0x3f80000024257423 */ /* 0x001fc80000000023 */
[----:B------:R-:W-:-:S04]  /*2b30*/  FFMA R37, R36, R37, R36 ;  /* 0x0000002524257223 */ /* 0x000fc80000000024 */
[----:B------:R-:W-:-:S04]  /*2b40*/  FFMA R36, R0, R37, RZ ;  /* 0x0000002500247223 */ /* 0x000fc800000000ff */
[----:B------:R-:W-:-:S04]  /*2b50*/  FFMA R38, R35, R36, R0 ;  /* 0x0000002423267223 */ /* 0x000fc80000000000 */
[----:B------:R-:W-:Y:S01]  /*2b60*/  FFMA R38, R37, R38, R36 ;  /* 0x0000002625267223 */ /* 0x000fe20000000024 */
[----:B------:R-:W-:-:S03]  /*2b70*/  IADD3 R36, PT, PT, R33, 0x7f, -R28 ;  /* 0x0000007f21247810 */ /* 0x000fc60007ffe81c */
[----:B------:R-:W-:Y:S02]  /*2b80*/  FFMA R35, R35, R38, R0 ;  /* 0x0000002623237223 */ /* 0x000fe40000000000 */
[----:B------:R-:W-:Y:S02]  /*2b90*/  IMAD.IADD R29, R36, 0x1, R29 ;  /* 0x00000001241d7824 */ /* 0x000fe400078e021d */
[----:B------:R-:W-:-:S05]  /*2ba0*/  FFMA R0, R37, R35, R38 ;  /* 0x0000002325007223 */ /* 0x000fca0000000026 */
[----:B------:R-:W-:-:S04]  /*2bb0*/  SHF.R.U32.HI R28, RZ, 0x17, R0 ;  /* 0x00000017ff1c7819 */ /* 0x000fc80000011600 */
[----:B------:R-:W-:-:S04]  /*2bc0*/  LOP3.LUT R28, R28, 0xff, RZ, 0xc0, !PT ;  /* 0x000000ff1c1c7812 */ /* 0x000fc800078ec0ff */
[----:B------:R-:W-:-:S04]  /*2bd0*/  IADD3 R28, PT, PT, R28, R29, RZ ;  /* 0x0000001d1c1c7210 */ /* 0x000fc80007ffe0ff */
[----:B------:R-:W-:-:S04]  /*2be0*/  IADD3 R33, PT, PT, R28, -0x1, RZ ;  /* 0xffffffff1c217810 */ /* 0x000fc80007ffe0ff */
[----:B------:R-:W-:-:S13]  /*2bf0*/  ISETP.GE.U32.AND P1, PT, R33, 0xfe, PT ;  /* 0x000000fe2100780c */ /* 0x000fda0003f26070 */
[----:B------:R-:W-:Y:S05]  /*2c00*/  @!P1 BRA `(.L_x_74) ;  /* 0x0000000000809947 */ /* 0x000fea0003800000 */
[----:B------:R-:W-:-:S13]  /*2c10*/  ISETP.GT.AND P1, PT, R28, 0xfe, PT ;  /* 0x000000fe1c00780c */ /* 0x000fda0003f24270 */
[----:B------:R-:W-:Y:S05]  /*2c20*/  @P1 BRA `(.L_x_75) ;  /* 0x00000000006c1947 */ /* 0x000fea0003800000 */
[----:B------:R-:W-:-:S13]  /*2c30*/  ISETP.GE.AND P1, PT, R28, 0x1, PT ;  /* 0x000000011c00780c */ /* 0x000fda0003f26270 */
[----:B------:R-:W-:Y:S05]  /*2c40*/  @P1 BRA `(.L_x_76) ;  /* 0x0000000000741947 */ /* 0x000fea0003800000 */
[----:B------:R-:W-:Y:S02]  /*2c50*/  ISETP.GE.AND P1, PT, R28, -0x18, PT ;  /* 0xffffffe81c00780c */ /* 0x000fe40003f26270 */
[----:B------:R-:W-:-:S11]  /*2c60*/  LOP3.LUT R0, R0, 0x80000000, RZ, 0xc0, !PT ;  /* 0x8000000000007812 */ /* 0x000fd600078ec0ff */
[----:B------:R-:W-:Y:S05]  /*2c70*/  @!P1 BRA `(.L_x_76) ;  /* 0x0000000000689947 */ /* 0x000fea0003800000 */
[CCC-:B------:R-:W-:Y:S01]  /*2c80*/  FFMA.RZ R29, R37.reuse, R35.reuse, R38.reuse ;  /* 0x00000023251d7223 */ /* 0x1c0fe2000000c026 */
[CCC-:B------:R-:W-:Y:S01]  /*2c90*/  FFMA.RP R33, R37.reuse, R35.reuse, R38.reuse ;  /* 0x0000002325217223 */ /* 0x1c0fe20000008026 */
[----:B------:R-:W-:Y:S01]  /*2ca0*/  FFMA.RM R38, R37, R35, R38 ;  /* 0x0000002325267223 */ /* 0x000fe20000004026 */
[C---:B------:R-:W-:Y:S01]  /*2cb0*/  VIADD R35, R28.reuse, 0x20 ;  /* 0x000000201c237836 */ /* 0x040fe20000000000 */
[C---:B------:R-:W-:Y:S02]  /*2cc0*/  ISETP.NE.AND P4, PT, R28.reuse, RZ, PT ;  /* 0x000000ff1c00720c */ /* 0x040fe40003f85270 */
[----:B------:R-:W-:Y:S02]  /*2cd0*/  LOP3.LUT R29, R29, 0x7fffff, RZ, 0xc0, !PT ;  /* 0x007fffff1d1d7812 */ /* 0x000fe400078ec0ff */
[----:B------:R-:W-:Y:S02]  /*2ce0*/  ISETP.NE.AND P2, PT, R28, RZ, PT ;  /* 0x000000ff1c00720c */ /* 0x000fe40003f45270 */
[----:B------:R-:W-:-:S02]  /*2cf0*/  LOP3.LUT R36, R29, 0x800000, RZ, 0xfc, !PT ;  /* 0x008000001d247812 */ /* 0x000fc400078efcff */
[----:B------:R-:W-:Y:S02]  /*2d00*/  IADD3 R28, PT, PT, -R28, RZ, RZ ;  /* 0x000000ff1c1c7210 */ /* 0x000fe40007ffe1ff */
[----:B------:R-:W-:Y:S02]  /*2d10*/  SHF.L.U32 R35, R36, R35, RZ ;  /* 0x0000002324237219 */ /* 0x000fe400000006ff */
[----:B------:R-:W-:Y:S02]  /*2d20*/  FSETP.NEU.FTZ.AND P1, PT, R33, R38, PT ;  /* 0x000000262100720b */ /* 0x000fe40003f3d000 */
[----:B------:R-:W-:Y:S02]  /*2d30*/  SEL R33, R28, RZ, P4 ;  /* 0x000000ff1c217207 */ /* 0x000fe40002000000 */
[----:B------:R-:W-:Y:S02]  /*2d40*/  ISETP.NE.AND P2, PT, R35, RZ, P2 ;  /* 0x000000ff2300720c */ /* 0x000fe40001745270 */
[----:B------:R-:W-:-:S02]  /*2d50*/  SHF.R.U32.HI R33, RZ, R33, R36 ;  /* 0x00000021ff217219 */ /* 0x000fc40000011624 */
[----:B------:R-:W-:Y:S02]  /*2d60*/  PLOP3.LUT P1, PT, P1, P2, PT, 0xf8, 0x8f ;  /* 0x00000000008f781c */ /* 0x000fe40000f25f70 */
[----:B------:R-:W-:Y:S02]  /*2d70*/  SHF.R.U32.HI R29, RZ, 0x1, R33 ;  /* 0x00000001ff1d7819 */ /* 0x000fe40000011621 */
[----:B------:R-:W-:-:S04]  /*2d80*/  SEL R28, RZ, 0x1, !P1 ;  /* 0x00000001ff1c7807 */ /* 0x000fc80004800000 */
[----:B------:R-:W-:-:S04]  /*2d90*/  LOP3.LUT R28, R28, 0x1, R29, 0xf8, !PT ;  /* 0x000000011c1c7812 */ /* 0x000fc800078ef81d */
[----:B------:R-:W-:-:S04]  /*2da0*/  LOP3.LUT R28, R28, R33, RZ, 0xc0, !PT ;  /* 0x000000211c1c7212 */ /* 0x000fc800078ec0ff */
[----:B------:R-:W-:-:S04]  /*2db0*/  IADD3 R29, PT, PT, R29, R28, RZ ;  /* 0x0000001c1d1d7210 */ /* 0x000fc80007ffe0ff */
[----:B------:R-:W-:Y:S01]  /*2dc0*/  LOP3.LUT R0, R29, R0, RZ, 0xfc, !PT ;  /* 0x000000001d007212 */ /* 0x000fe200078efcff */
[----:B------:R-:W-:Y:S06]  /*2dd0*/  BRA `(.L_x_76) ;  /* 0x0000000000107947 */ /* 0x000fec0003800000 */
.L_x_75:
[----:B------:R-:W-:-:S04]  /*2de0*/  LOP3.LUT R0, R0, 0x80000000, RZ, 0xc0, !PT ;  /* 0x8000000000007812 */ /* 0x000fc800078ec0ff */
[----:B------:R-:W-:Y:S01]  /*2df0*/  LOP3.LUT R0, R0, 0x7f800000, RZ, 0xfc, !PT ;  /* 0x7f80000000007812 */ /* 0x000fe200078efcff */
[----:B------:R-:W-:Y:S06]  /*2e00*/  BRA `(.L_x_76) ;  /* 0x0000000000047947 */ /* 0x000fec0003800000 */
.L_x_74:
[----:B------:R-:W-:-:S07]  /*2e10*/  IMAD R0, R29, 0x800000, R0 ;  /* 0x008000001d007824 */ /* 0x000fce00078e0200 */
.L_x_76:
[----:B------:R-:W-:Y:S05]  /*2e20*/  BSYNC.RECONVERGENT B1 ;  /* 0x0000000000017941 */ /* 0x000fea0003800200 */
.L_x_73:
[----:B------:R-:W-:Y:S05]  /*2e30*/  BRA `(.L_x_77) ;  /* 0x0000000000207947 */ /* 0x000fea0003800000 */
.L_x_72:
[----:B------:R-:W-:-:S04]  /*2e40*/  LOP3.LUT R0, R37, 0x80000000, R0, 0x48, !PT ;  /* 0x8000000025007812 */ /* 0x000fc800078e4800 */
[----:B------:R-:W-:Y:S01]  /*2e50*/  LOP3.LUT R0, R0, 0x7f800000, RZ, 0xfc, !PT ;  /* 0x7f80000000007812 */ /* 0x000fe200078efcff */
[----:B------:R-:W-:Y:S06]  /*2e60*/  BRA `(.L_x_77) ;  /* 0x0000000000147947 */ /* 0x000fec0003800000 */
.L_x_71:
[----:B------:R-:W-:Y:S01]  /*2e70*/  LOP3.LUT R0, R37, 0x80000000, R0, 0x48, !PT ;  /* 0x8000000025007812 */ /* 0x000fe200078e4800 */
[----:B------:R-:W-:Y:S06]  /*2e80*/  BRA `(.L_x_77) ;  /* 0x00000000000c7947 */ /* 0x000fec0003800000 */
.L_x_70:
[----:B------:R-:W0:Y:S01]  /*2e90*/  MUFU.RSQ R0, -QNAN ;  /* 0xffc0000000007908 */ /* 0x000e220000001400 */
[----:B------:R-:W-:Y:S05]  /*2ea0*/  BRA `(.L_x_77) ;  /* 0x0000000000047947 */ /* 0x000fea0003800000 */
.L_x_69:
[----:B------:R-:W-:-:S07]  /*2eb0*/  FADD.FTZ R0, R0, R37 ;  /* 0x0000002500007221 */ /* 0x000fce0000010000 */
.L_x_77:
[----:B------:R-:W-:Y:S05]  /*2ec0*/  BSYNC.RECONVERGENT B0 ;  /* 0x0000000000007941 */ /* 0x000fea0003800200 */
.L_x_67:
[----:B------:R-:W-:Y:S01]  /*2ed0*/  HFMA2 R29, -RZ, RZ, 0, 0 ;  /* 0x00000000ff1d7431 */ /* 0x000fe200000001ff */
[----:B------:R-:W-:-:S04]  /*2ee0*/  MOV R28, R2 ;  /* 0x00000002001c7202 */ /* 0x000fc80000000f00 */
[----:B0-----:R-:W-:Y:S05]  /*2ef0*/  RET.REL.NODEC R28 `(_Z11PDE_diff_k4fffffiPA51_A4_fS1_ii) ;  /* 0xffffffd01c407950 */ /* 0x001fea0003c3ffff */
.L_x_78:
        /* <DEDUP_REMOVED lines=16> */
.L_x_80:


//--------------------- .nv.shared._Z8find_limfffPA51_A4_fS1_i --------------------------
	.section	.nv.shared._Z8find_limfffPA51_A4_fS1_i,"aw",@nobits
	.sectionflags	@""
	.align	16
	.zero		1024


//--------------------- .nv.shared.reserved.0     --------------------------
	.section	.nv.shared.reserved.0,"aw",@nobits
	.weak		__nv_reservedSMEM_offset_0_alias
	.size		__nv_reservedSMEM_offset_0_alias, 0, 64
	.other		__nv_reservedSMEM_offset_0_alias,@"STO_CUDA_RESERVED_SHARED STV_DEFAULT"
__nv_reservedSMEM_offset_0_alias:
	.zero		0
	.zero		64


//--------------------- .nv.shared._Z11PDE_diff_k4fffffiPA51_A4_fS1_ii --------------------------
	.section	.nv.shared._Z11PDE_diff_k4fffffiPA51_A4_fS1_ii,"aw",@nobits
	.sectionflags	@""
	.align	16
	.zero		1024


//--------------------- .nv.constant0._Z8find_limfffPA51_A4_fS1_i --------------------------
	.section	.nv.constant0._Z8find_limfffPA51_A4_fS1_i,"a",@progbits
	.sectionflags	@""
	.align	4
.nv.constant0._Z8find_limfffPA51_A4_fS1_i:
	.zero		932


//--------------------- .nv.constant0._Z11PDE_diff_k4fffffiPA51_A4_fS1_ii --------------------------
	.section	.nv.constant0._Z11PDE_diff_k4fffffiPA51_A4_fS1_ii,"a",@progbits
	.sectionflags	@""
	.align	4
.nv.constant0._Z11PDE_diff_k4fffffiPA51_A4_fS1_ii:
	.zero		944


//--------------------- SYMBOLS --------------------------

	.type		.nv.reservedSmem.offset0,@object
	.size		.nv.reservedSmem.offset0,0x4
	.type		.nv.reservedSmem.cap,@object
	.size		.nv.reservedSmem.cap,0x4
